	.target	sm_90a

	.elftype	@"ET_EXEC"


//--------------------- .note.nv.tkinfo           --------------------------
	.section	.note.nv.tkinfo,"",@"SHT_NOTE"
	.sectionflags	@"SHF_NOTE_NV_TKINFO"
	.tkinfo
        /*0018*/ 	.word	0x00000002
        /*0030*/ 	.string	""
        /*0030*/ 	.string	"ptxas"
        /*0030*/ 	.string	"Cuda compilation tools, release 13.0, V13.0.88"
        /*0030*/ 	.string	"Build cuda_13.0.r13.0/compiler.36424714_0"
        /*0030*/ 	.string	"-v  -suppress-debug-info  -lineinfo  -arch sm_90a "



//--------------------- .note.nv.cuinfo           --------------------------
	.section	.note.nv.cuinfo,"",@"SHT_NOTE"
	.sectionflags	@"SHF_NOTE_NV_CUINFO"
        /*0018*/ 	.short	0x0002
        /*001a*/ 	.short	0x005a
        /*001c*/ 	.short	0x0082
	.zero		2


//--------------------- .nv.info                  --------------------------
	.section	.nv.info,"",@"SHT_CUDA_INFO"
	.align	4


	//----- nvinfo : EIATTR_REGCOUNT
	.align		4
        /*0000*/ 	.byte	0x04, 0x2f
        /*0002*/ 	.short	(.L_1 - .L_0)
	.align		4
.L_0:
        /*0004*/ 	.word	index@(gluon_wgmma)
        /*0008*/ 	.word	0x0000003a


	//----- nvinfo : EIATTR_FRAME_SIZE
	.align		4
.L_1:
        /*000c*/ 	.byte	0x04, 0x11
        /*000e*/ 	.short	(.L_3 - .L_2)
	.align		4
.L_2:
        /*0010*/ 	.word	index@(gluon_wgmma)
        /*0014*/ 	.word	0x00000000


	//----- nvinfo : EIATTR_MIN_STACK_SIZE
	.align		4
.L_3:
        /*0018*/ 	.byte	0x04, 0x12
        /*001a*/ 	.short	(.L_5 - .L_4)
	.align		4
.L_4:
        /*001c*/ 	.word	index@(gluon_wgmma)
        /*0020*/ 	.word	0x00000000
.L_5:


//--------------------- .nv.compat                --------------------------
	.section	.nv.compat,"",@"SHT_CUDA_COMPAT_INFO"
	.align	4
        /*0000*/ 	.byte	0x02, 0x09, 0x01, 0x00, 0x02, 0x02, 0x04, 0x00, 0x02, 0x05, 0x05, 0x00, 0x03, 0x07, 0x01, 0x01
        /*0010*/ 	.byte	0x02, 0x03, 0x03, 0x00, 0x02, 0x06, 0x01, 0x00, 0x04, 0x0b, 0x08, 0x00, 0x00, 0x00, 0x00, 0x00
        /*0020*/ 	.byte	0x00, 0x00, 0x00, 0x00


//--------------------- .nv.info.gluon_wgmma      --------------------------
	.section	.nv.info.gluon_wgmma,"",@"SHT_CUDA_INFO"
	.sectionflags	@""
	.align	4


	//----- nvinfo : EIATTR_CUDA_API_VERSION
	.align		4
        /*0000*/ 	.byte	0x04, 0x37
        /*0002*/ 	.short	(.L_7 - .L_6)
.L_6:
        /*0004*/ 	.word	0x00000082


	//----- nvinfo : EIATTR_KPARAM_INFO
	.align		4
.L_7:
        /*0008*/ 	.byte	0x04, 0x17
        /*000a*/ 	.short	(.L_9 - .L_8)
.L_8:
        /*000c*/ 	.word	0x00000000
        /*0010*/ 	.short	0x000a
        /*0012*/ 	.short	0x0048
        /*0014*/ 	.byte	0x00, 0xf4, 0x21, 0x00


	//----- nvinfo : EIATTR_KPARAM_INFO
	.align		4
.L_9:
        /*0018*/ 	.byte	0x04, 0x17
        /*001a*/ 	.short	(.L_11 - .L_10)
.L_10:
        /*001c*/ 	.word	0x00000000
        /*0020*/ 	.short	0x0009
        /*0022*/ 	.short	0x0040
        /*0024*/ 	.byte	0x00, 0xf4, 0x21, 0x00


	//----- nvinfo : EIATTR_KPARAM_INFO
	.align		4
.L_11:
        /*0028*/ 	.byte	0x04, 0x17
        /*002a*/ 	.short	(.L_13 - .L_12)
.L_12:
        /*002c*/ 	.word	0x00000000
        /*0030*/ 	.short	0x0008
        /*0032*/ 	.short	0x0038
        /*0034*/ 	.byte	0x00, 0xf0, 0x21, 0x00


	//----- nvinfo : EIATTR_KPARAM_INFO
	.align		4
.L_13:
        /*0038*/ 	.byte	0x04, 0x17
        /*003a*/ 	.short	(.L_15 - .L_14)
.L_14:
        /*003c*/ 	.word	0x00000000
        /*0040*/ 	.short	0x0007
        /*0042*/ 	.short	0x0030
        /*0044*/ 	.byte	0x00, 0xf0, 0x21, 0x00


	//----- nvinfo : EIATTR_KPARAM_INFO
	.align		4
.L_15:
        /*0048*/ 	.byte	0x04, 0x17
        /*004a*/ 	.short	(.L_17 - .L_16)
.L_16:
        /*004c*/ 	.word	0x00000000
        /*0050*/ 	.short	0x0006
        /*0052*/ 	.short	0x0028
        /*0054*/ 	.byte	0x00, 0xf0, 0x21, 0x00


	//----- nvinfo : EIATTR_KPARAM_INFO
	.align		4
.L_17:
        /*0058*/ 	.byte	0x04, 0x17
        /*005a*/ 	.short	(.L_19 - .L_18)
.L_18:
        /*005c*/ 	.word	0x00000000
        /*0060*/ 	.short	0x0005
        /*0062*/ 	.short	0x0020
        /*0064*/ 	.byte	0x00, 0xf0, 0x11, 0x00


	//----- nvinfo : EIATTR_KPARAM_INFO
	.align		4
.L_19:
        /*0068*/ 	.byte	0x04, 0x17
        /*006a*/ 	.short	(.L_21 - .L_20)
.L_20:
        /*006c*/ 	.word	0x00000000
        /*0070*/ 	.short	0x0004
        /*0072*/ 	.short	0x001c
        /*0074*/ 	.byte	0x00, 0xf0, 0x11, 0x00


	//----- nvinfo : EIATTR_KPARAM_INFO
	.align		4
.L_21:
        /*0078*/ 	.byte	0x04, 0x17
        /*007a*/ 	.short	(.L_23 - .L_22)
.L_22:
        /*007c*/ 	.word	0x00000000
        /*0080*/ 	.short	0x0003
        /*0082*/ 	.short	0x0018
        /*0084*/ 	.byte	0x00, 0xf0, 0x11, 0x00


	//----- nvinfo : EIATTR_KPARAM_INFO
	.align		4
.L_23:
        /*0088*/ 	.byte	0x04, 0x17
        /*008a*/ 	.short	(.L_25 - .L_24)
.L_24:
        /*008c*/ 	.word	0x00000000
        /*0090*/ 	.short	0x0002
        /*0092*/ 	.short	0x0010
        /*0094*/ 	.byte	0x00, 0xf4, 0x21, 0x00


	//----- nvinfo : EIATTR_KPARAM_INFO
	.align		4
.L_25:
        /*0098*/ 	.byte	0x04, 0x17
        /*009a*/ 	.short	(.L_27 - .L_26)
.L_26:
        /*009c*/ 	.word	0x00000000
        /*00a0*/ 	.short	0x0001
        /*00a2*/ 	.short	0x0008
        /*00a4*/ 	.byte	0x00, 0xf4, 0x21, 0x00


	//----- nvinfo : EIATTR_KPARAM_INFO
	.align		4
.L_27:
        /*00a8*/ 	.byte	0x04, 0x17
        /*00aa*/ 	.short	(.L_29 - .L_28)
.L_28:
        /*00ac*/ 	.word	0x00000000
        /*00b0*/ 	.short	0x0000
        /*00b2*/ 	.short	0x0000
        /*00b4*/ 	.byte	0x00, 0xf4, 0x21, 0x00


	//----- nvinfo : EIATTR_SPARSE_MMA_MASK
	.align		4
.L_29:
        /*00b8*/ 	.byte	0x03, 0x50
        /*00ba*/ 	.short	0x0000


	//----- nvinfo : EIATTR_MAXREG_COUNT
	.align		4
        /*00bc*/ 	.byte	0x03, 0x1b
        /*00be*/ 	.short	0x00ff


	//----- nvinfo : EIATTR_NUM_BARRIERS
	.align		4
        /*00c0*/ 	.byte	0x02, 0x4c
        /*00c2*/ 	.byte	0x01
	.zero		1


	//----- nvinfo : EIATTR_MERCURY_ISA_VERSION
	.align		4
        /*00c4*/ 	.byte	0x03, 0x5f
        /*00c6*/ 	.short	0x0101


	//----- nvinfo : EIATTR_INT_WARP_WIDE_INSTR_OFFSETS
	.align		4
        /*00c8*/ 	.byte	0x04, 0x31
        /*00ca*/ 	.short	(.L_31 - .L_30)


	//   ....[0]....
.L_30:
        /*00cc*/ 	.word	0x00001310


	//   ....[1]....
        /*00d0*/ 	.word	0x000013a0


	//   ....[2]....
        /*00d4*/ 	.word	0x000016d0


	//   ....[3]....
        /*00d8*/ 	.word	0x000016e0


	//   ....[4]....
        /*00dc*/ 	.word	0x00001750


	//   ....[5]....
        /*00e0*/ 	.word	0x00001760


	//   ....[6]....
        /*00e4*/ 	.word	0x00001ce0


	//   ....[7]....
        /*00e8*/ 	.word	0x00001cf0


	//----- nvinfo : EIATTR_COOP_GROUP_MASK_REGIDS
	.align		4
.L_31:
        /*00ec*/ 	.byte	0x04, 0x29
        /*00ee*/ 	.short	(.L_33 - .L_32)


	//   ....[0]....
.L_32:
        /*00f0*/ 	.word	0xffffffff


	//   ....[1]....
        /*00f4*/ 	.word	0xffffffff


	//   ....[2]....
        /*00f8*/ 	.word	0xffffffff


	//----- nvinfo : EIATTR_COOP_GROUP_INSTR_OFFSETS
	.align		4
.L_33:
        /*00fc*/ 	.byte	0x04, 0x28
        /*00fe*/ 	.short	(.L_35 - .L_34)


	//   ....[0]....
.L_34:
        /*0100*/ 	.word	0x00000150


	//   ....[1]....
        /*0104*/ 	.word	0x00000720


	//   ....[2]....
        /*0108*/ 	.word	0x00000cd0


	//----- nvinfo : EIATTR_MBARRIER_INSTR_OFFSETS
	.align		4
.L_35:
        /*010c*/ 	.byte	0x04, 0x39
        /*010e*/ 	.short	(.L_37 - .L_36)


	//   ....[0]....
.L_36:
        /*0110*/ 	.word	0x00001430
        /*0114*/ 	.word	0x000000ff
        /*0118*/ 	.word	0x0000c000
        /*011c*/ 	.short	0x0100
        /*011e*/ 	.byte	0x08
	.zero		1


	//   ....[1]....
        /*0120*/ 	.word	0x00001810
        /*0124*/ 	.word	0x000000ff
        /*0128*/ 	.word	0x0000c000
        /*012c*/ 	.short	0x010a
        /*012e*/ 	.byte	0x08
	.zero		1


	//   ....[2]....
        /*0130*/ 	.word	0x00001b80
        /*0134*/ 	.word	0x000000ff
        /*0138*/ 	.word	0x0000c000
        /*013c*/ 	.short	0x0108
        /*013e*/ 	.byte	0x08
	.zero		1


	//   ....[3]....
        /*0140*/ 	.word	0x00001d80
        /*0144*/ 	.word	0x000000ff
        /*0148*/ 	.word	0x0000c000
        /*014c*/ 	.short	0x010a
        /*014e*/ 	.byte	0x08
	.zero		1


	//----- nvinfo : EIATTR_NUM_MBARRIERS
	.align		4
.L_37:
        /*0150*/ 	.byte	0x03, 0x38
        /*0152*/ 	.short	0x0001


	//----- nvinfo : EIATTR_EXIT_INSTR_OFFSETS
	.align		4
        /*0154*/ 	.byte	0x04, 0x1c
        /*0156*/ 	.short	(.L_39 - .L_38)


	//   ....[0]....
.L_38:
        /*0158*/ 	.word	0x00001d70


	//----- nvinfo : EIATTR_REQNTID
	.align		4
.L_39:
        /*015c*/ 	.byte	0x04, 0x10
        /*015e*/ 	.short	(.L_41 - .L_40)
.L_40:
        /*0160*/ 	.word	0x00000100
        /*0164*/ 	.word	0x00000001
        /*0168*/ 	.word	0x00000001


	//----- nvinfo : EIATTR_CRS_STACK_SIZE
	.align		4
.L_41:
        /*016c*/ 	.byte	0x04, 0x1e
        /*016e*/ 	.short	(.L_43 - .L_42)
.L_42:
        /*0170*/ 	.word	0x00000000


	//----- nvinfo : EIATTR_CBANK_PARAM_SIZE
	.align		4
.L_43:
        /*0174*/ 	.byte	0x03, 0x19
        /*0176*/ 	.short	0x0050


	//----- nvinfo : EIATTR_PARAM_CBANK
	.align		4
        /*0178*/ 	.byte	0x04, 0x0a
        /*017a*/ 	.short	(.L_45 - .L_44)
	.align		4
.L_44:
        /*017c*/ 	.word	index@(.nv.constant0.gluon_wgmma)
        /*0180*/ 	.short	0x0210
        /*0182*/ 	.short	0x0050


	//----- nvinfo : EIATTR_SW_WAR
	.align		4
.L_45:
        /*0184*/ 	.byte	0x04, 0x36
        /*0186*/ 	.short	(.L_47 - .L_46)
.L_46:
        /*0188*/ 	.word	0x00000008
.L_47:


//--------------------- .nv.callgraph             --------------------------
	.section	.nv.callgraph,"",@"SHT_CUDA_CALLGRAPH"
	.align	4
	.sectionentsize	8
	.align		4
        /*0000*/ 	.word	0x00000000
	.align		4
        /*0004*/ 	.word	0xffffffff
	.align		4
        /*0008*/ 	.word	0x00000000
	.align		4
        /*000c*/ 	.word	0xfffffffe
	.align		4
        /*0010*/ 	.word	0x00000000
	.align		4
        /*0014*/ 	.word	0xfffffffd
	.align		4
        /*0018*/ 	.word	0x00000000
	.align		4
        /*001c*/ 	.word	0xfffffffc


//--------------------- .text.gluon_wgmma         --------------------------
	.section	.text.gluon_wgmma,"ax",@progbits
	.align	128
        .global         gluon_wgmma
        .type           gluon_wgmma,@function
        .size           gluon_wgmma,(.L_x_52 - gluon_wgmma)
        .other          gluon_wgmma,@"STO_CUDA_ENTRY STV_DEFAULT"
gluon_wgmma:
.text.gluon_wgmma:
[----:B------:R-:W-:Y:S01]  /*0000*/  LDC R1, c[0x0][0x28] ;  /* 0x00000a00ff017b82 */ /* 0x000fe20000000800 */
[----:B------:R-:W1:Y:S07]  /*0010*/  S2R R0, SR_TID.X ;  /* 0x0000000000007919 */ /* 0x000e6e0000002100 */
[----:B------:R-:W2:Y:S01]  /*0020*/  S2UR UR4, SR_CgaCtaId ;  /* 0x00000000000479c3 */ /* 0x000ea20000008800 */
[----:B------:R-:W-:Y:S01]  /*0030*/  UMOV UR8, 0x400 ;  /* 0x0000040000087882 */ /* 0x000fe20000000000 */
[----:B------:R-:W-:Y:S01]  /*0040*/  ULDC UR6, c[0x0][0xc] ;  /* 0x0000030000067ab9 */ /* 0x000fe20000000800 */
[----:B------:R-:W-:Y:S01]  /*0050*/  ULDC.64 UR52, c[0x0][0x250] ;  /* 0x0000940000347ab9 */ /* 0x000fe20000000a00 */
[----:B------:R-:W-:Y:S04]  /*0060*/  BSSY B0, `(.L_x_0) ;  /* 0x000001e000007945 */ /* 0x000fe80003800000 */
[----:B------:R-:W3:Y:S08]  /*0070*/  LDC R2, c[0x0][0x228] ;  /* 0x00008a00ff027b82 */ /* 0x000ef00000000800 */
[----:B------:R-:W4:Y:S08]  /*0080*/  LDC R10, c[0x0][0x230] ;  /* 0x00008c00ff0a7b82 */ /* 0x000f300000000800 */
[----:B------:R-:W-:Y:S01]  /*0090*/  S2UR UR11, SR_CTAID.Y ;  /* 0x00000000000b79c3 */ /* 0x000fe20000002600 */
[----:B--2---:R-:W-:-:S03]  /*00a0*/  ULEA UR8, UR4, UR8, 0x18 ;  /* 0x0000000804087291 */ /* 0x004fc6000f8ec03f */
[----:B------:R-:W-:Y:S01]  /*00b0*/  ULDC UR4, c[0x0][0x10] ;  /* 0x0000040000047ab9 */ /* 0x000fe20000000800 */
[----:B-1----:R-:W-:-:S03]  /*00c0*/  LOP3.LUT R6, R0, 0xff, RZ, 0xc0, !PT ;  /* 0x000000ff00067812 */ /* 0x002fc600078ec0ff */
[----:B------:R-:W1:Y:S01]  /*00d0*/  S2UR UR5, SR_CTAID.Z ;  /* 0x00000000000579c3 */ /* 0x000e620000002700 */
[----:B---3--:R-:W-:Y:S01]  /*00e0*/  VIADD R2, R2, 0xffffffff ;  /* 0xffffffff02027836 */ /* 0x008fe20000000000 */
[C---:B------:R-:W-:Y:S02]  /*00f0*/  ISETP.GE.U32.AND P0, PT, R6.reuse, 0x20, PT ;  /* 0x000000200600780c */ /* 0x040fe40003f06070 */
[C---:B------:R-:W-:Y:S02]  /*0100*/  ISETP.NE.U32.AND P2, PT, R6.reuse, RZ, PT ;  /* 0x000000ff0600720c */ /* 0x040fe40003f45070 */
[----:B------:R-:W-:Y:S02]  /*0110*/  LEA R14, R6, UR8, 0x2 ;  /* 0x00000008060e7c11 */ /* 0x000fe4000f8e10ff */
[----:B------:R-:W2:Y:S01]  /*0120*/  S2UR UR54, SR_CTAID.X ;  /* 0x00000000003679c3 */ /* 0x000ea20000002500 */
[----:B----4-:R-:W-:-:S06]  /*0130*/  VIADD R11, R10, 0xffffffff ;  /* 0xffffffff0a0b7836 */ /* 0x010fcc0000000000 */
[----:B------:R3:W-:Y:S01]  /*0140*/  @!P0 STS [R14], RZ ;  /* 0x000000ff0e008388 */ /* 0x0007e20000000800 */
[----:B------:R-:W-:-:S03]  /*0150*/  NOP ;  /* 0x0000000000007918 */ /* 0x000fc60000000000 */
[----:B------:R3:W-:Y:S01]  /*0160*/  @!P2 STS [UR8+0x24], R2 ;  /* 0x00002402ff00a988 */ /* 0x0007e20008000808 */
[----:B-1----:R-:W-:-:S03]  /*0170*/  UIMAD UR4, UR5, UR4, UR11 ;  /* 0x00000004050472a4 */ /* 0x002fc6000f8e020b */
[----:B------:R3:W-:Y:S01]  /*0180*/  @!P2 STS [UR8+0x20], R11 ;  /* 0x0000200bff00a988 */ /* 0x0007e20008000808 */
[----:B--2---:R-:W-:-:S04]  /*0190*/  UIMAD UR4, UR4, UR6, UR54 ;  /* 0x00000006040472a4 */ /* 0x004fc8000f8e0236 */
[----:B------:R-:W-:-:S04]  /*01a0*/  UIMAD UR4, UR4, 0x180, URZ ;  /* 0x00000180040478a4 */ /* 0x000fc8000f8e023f */
[----:B------:R-:W-:-:S04]  /*01b0*/  UIADD3 UR20, UP0, UR4, UR52, URZ ;  /* 0x0000003404147290 */ /* 0x000fc8000ff1e03f */
[----:B------:R-:W-:Y:S01]  /*01c0*/  ULEA.HI.X.SX32 UR21, UR4, UR53, 0x1, UP0 ;  /* 0x0000003504157291 */ /* 0x000fe200080f0e3f */
[----:B---3--:R-:W-:Y:S11]  /*01d0*/  @P2 BRA `(.L_x_1) ;  /* 0x0000000000182947 */ /* 0x008ff60003800000 */
[----:B------:R-:W1:Y:S01]  /*01e0*/  LDS R3, [UR8+0x8] ;  /* 0x00000808ff037984 */ /* 0x000e620008000800 */
[----:B------:R-:W2:Y:S01]  /*01f0*/  LDC.64 R8, c[0x0][0x210] ;  /* 0x00008400ff087b82 */ /* 0x000ea20000000a00 */
[----:B------:R-:W-:Y:S02]  /*0200*/  IMAD.MOV.U32 R4, RZ, RZ, 0x70 ;  /* 0x00000070ff047424 */ /* 0x000fe400078e00ff */
[----:B--2---:R2:W-:Y:S03]  /*0210*/  STS.64 [UR8], R8 ;  /* 0x00000008ff007988 */ /* 0x0045e60008000a08 */
[----:B-1----:R-:W-:-:S05]  /*0220*/  LOP3.LUT R3, R3, 0x10, R4, 0xd8, !PT ;  /* 0x0000001003037812 */ /* 0x002fca00078ed804 */
[----:B------:R2:W-:Y:S02]  /*0230*/  STS [UR8+0x8], R3 ;  /* 0x00000803ff007988 */ /* 0x0005e40008000808 */
.L_x_1:
[----:B------:R-:W-:Y:S05]  /*0240*/  BSYNC B0 ;  /* 0x0000000000007941 */ /* 0x000fea0003800000 */
.L_x_0:
[----:B------:R-:W-:Y:S04]  /*0250*/  BSSY B0, `(.L_x_2) ;  /* 0x000000a000007945 */ /* 0x000fe80003800000 */
[----:B------:R-:W-:Y:S05]  /*0260*/  @P2 BRA `(.L_x_3) ;  /* 0x0000000000202947 */ /* 0x000fea0003800000 */
[----:B--2---:R-:W1:Y:S01]  /*0270*/  LDS R3, [UR8+0x34] ;  /* 0x00003408ff037984 */ /* 0x004e620008000800 */
[----:B------:R-:W-:Y:S02]  /*0280*/  IMAD.MOV.U32 R4, RZ, RZ, 0x3f000000 ;  /* 0x3f000000ff047424 */ /* 0x000fe400078e00ff */
[----:B------:R-:W-:Y:S01]  /*0290*/  @!P2 IMAD.MOV.U32 R5, RZ, RZ, 0x7f ;  /* 0x0000007fff05a424 */ /* 0x000fe200078e00ff */
[----:B------:R-:W2:Y:S02]  /*02a0*/  @!P2 LDS R8, [UR8+0x38] ;  /* 0x00003808ff08a984 */ /* 0x000ea40008000800 */
[----:B-1----:R-:W-:Y:S02]  /*02b0*/  LOP3.LUT R3, R3, 0xff000000, R4, 0xb8, !PT ;  /* 0xff00000003037812 */ /* 0x002fe400078eb804 */
[----:B--2---:R-:W-:-:S03]  /*02c0*/  @!P2 LOP3.LUT R4, R8, 0xff, R5, 0xb8, !PT ;  /* 0x000000ff0804a812 */ /* 0x004fc600078eb805 */
[----:B------:R1:W-:Y:S04]  /*02d0*/  STS [UR8+0x34], R3 ;  /* 0x00003403ff007988 */ /* 0x0003e80008000808 */
[----:B------:R1:W-:Y:S02]  /*02e0*/  @!P2 STS [UR8+0x38], R4 ;  /* 0x00003804ff00a988 */ /* 0x0003e40008000808 */
.L_x_3:
[----:B------:R-:W-:Y:S05]  /*02f0*/  BSYNC B0 ;  /* 0x0000000000007941 */ /* 0x000fea0003800000 */
.L_x_2:
[----:B------:R-:W-:Y:S04]  /*0300*/  BSSY B0, `(.L_x_4) ;  /* 0x000000e000007945 */ /* 0x000fe80003800000 */
[----:B------:R-:W-:Y:S05]  /*0310*/  @P2 BRA `(.L_x_5) ;  /* 0x0000000000302947 */ /* 0x000fea0003800000 */
[----:B-1----:R-:W1:Y:S01]  /*0320*/  LDS R4, [UR8+0x34] ;  /* 0x00003408ff047984 */ /* 0x002e620008000800 */
[----:B------:R-:W3:Y:S03]  /*0330*/  LDC.64 R12, c[0x0][0x238] ;  /* 0x00008e00ff0c7b82 */ /* 0x000ee60000000a00 */
[----:B--2---:R-:W2:Y:S01]  /*0340*/  LDS R3, [UR8+0x1c] ;  /* 0x00001c08ff037984 */ /* 0x004ea20008000800 */
[C---:B---3--:R-:W-:Y:S01]  /*0350*/  SHF.L.U64.HI R8, R12.reuse, 0x1, R13 ;  /* 0x000000010c087819 */ /* 0x048fe2000001020d */
[----:B------:R-:W-:-:S03]  /*0360*/  IMAD.SHL.U32 R5, R12, 0x2, RZ ;  /* 0x000000020c057824 */ /* 0x000fc600078e00ff */
[--C-:B------:R-:W-:Y:S02]  /*0370*/  SHF.R.U32.HI R12, RZ, 0x4, R8.reuse ;  /* 0x00000004ff0c7819 */ /* 0x100fe40000011608 */
[----:B------:R-:W-:-:S05]  /*0380*/  SHF.R.U64 R5, R5, 0x4, R8 ;  /* 0x0000000405057819 */ /* 0x000fca0000001208 */
[----:B------:R3:W-:Y:S01]  /*0390*/  STS [UR8+0xc], R5 ;  /* 0x00000c05ff007988 */ /* 0x0007e20008000808 */
[----:B-1----:R-:W-:Y:S02]  /*03a0*/  LOP3.LUT R4, R4, 0x7, RZ, 0xb8, !PT ;  /* 0x0000000704047812 */ /* 0x002fe400078eb8ff */
[----:B--2---:R-:W-:-:S03]  /*03b0*/  LOP3.LUT R3, R3, 0xf, R12, 0xb8, !PT ;  /* 0x0000000f03037812 */ /* 0x004fc600078eb80c */
[----:B------:R3:W-:Y:S04]  /*03c0*/  STS [UR8+0x34], R4 ;  /* 0x00003404ff007988 */ /* 0x0007e80008000808 */
[----:B------:R3:W-:Y:S02]  /*03d0*/  STS [UR8+0x1c], R3 ;  /* 0x00001c03ff007988 */ /* 0x0007e40008000808 */
.L_x_5:
[----:B------:R-:W-:Y:S05]  /*03e0*/  BSYNC B0 ;  /* 0x0000000000007941 */ /* 0x000fea0003800000 */
.L_x_4:
[----:B------:R-:W-:Y:S04]  /*03f0*/  BSSY B1, `(.L_x_6) ;  /* 0x000001b000017945 */ /* 0x000fe80003800000 */
[----:B------:R-:W-:Y:S01]  /*0400*/  BSSY B0, `(.L_x_7) ;  /* 0x0000016000007945 */ /* 0x000fe20003800000 */
[----:B------:R-:W-:-:S03]  /*0410*/  IMAD.MOV.U32 R7, RZ, RZ, RZ ;  /* 0x000000ffff077224 */ /* 0x000fc600078e00ff */
[----:B------:R-:W-:Y:S05]  /*0420*/  @P2 BRA `(.L_x_8) ;  /* 0x0000000000202947 */ /* 0x000fea0003800000 */
[----:B-123--:R-:W1:Y:S02]  /*0430*/  LDS R3, [UR8+0x34] ;  /* 0x00003408ff037984 */ /* 0x00ee640008000800 */
[----:B-1----:R-:W-:-:S05]  /*0440*/  LOP3.LUT R3, R3, 0x38, RZ, 0xb8, !PT ;  /* 0x0000003803037812 */ /* 0x002fca00078eb8ff */
[----:B------:R1:W-:Y:S01]  /*0450*/  STS [UR8+0x34], R3 ;  /* 0x00003403ff007988 */ /* 0x0003e20008000808 */
[----:B------:R-:W-:Y:S05]  /*0460*/  @P2 BRA `(.L_x_9) ;  /* 0x0000000000202947 */ /* 0x000fea0003800000 */
[----:B-1----:R-:W1:Y:S01]  /*0470*/  LDS R3, [UR8+0x8] ;  /* 0x00000808ff037984 */ /* 0x002e620008000800 */
[----:B------:R-:W-:-:S05]  /*0480*/  IMAD.MOV.U32 R4, RZ, RZ, 0x780 ;  /* 0x00000780ff047424 */ /* 0x000fca00078e00ff */
[----:B-1----:R-:W-:-:S05]  /*0490*/  LOP3.LUT R3, R3, 0x300, R4, 0xd8, !PT ;  /* 0x0000030003037812 */ /* 0x002fca00078ed804 */
[----:B------:R4:W-:Y:S02]  /*04a0*/  STS [UR8+0x8], R3 ;  /* 0x00000803ff007988 */ /* 0x0009e40008000808 */
.L_x_8:
[----:B------:R-:W-:Y:S05]  /*04b0*/  @P2 BRA `(.L_x_10) ;  /* 0x0000000000282947 */ /* 0x000fea0003800000 */
[----:B-1234-:R-:W1:Y:S02]  /*04c0*/  LDS R3, [UR8+0x8] ;  /* 0x00000808ff037984 */ /* 0x01ee640008000800 */
[----:B-1----:R-:W-:-:S05]  /*04d0*/  LOP3.LUT R3, R3, 0x1800, RZ, 0xb8, !PT ;  /* 0x0000180003037812 */ /* 0x002fca00078eb8ff */
[----:B------:R2:W-:Y:S02]  /*04e0*/  STS [UR8+0x8], R3 ;  /* 0x00000803ff007988 */ /* 0x0005e40008000808 */
.L_x_9:
[----:B------:R-:W-:Y:S05]  /*04f0*/  @P2 BREAK B0 ;  /* 0x0000000000002942 */ /* 0x000fea0003800000 */
[----:B------:R-:W-:Y:S05]  /*0500*/  @P2 BRA `(.L_x_11) ;  /* 0x0000000000242947 */ /* 0x000fea0003800000 */
[----:B------:R-:W3:Y:S01]  /*0510*/  LDS R4, [UR8+0x8] ;  /* 0x00000808ff047984 */ /* 0x000ee20008000800 */
[----:B-12---:R-:W-:-:S05]  /*0520*/  IMAD.MOV.U32 R3, RZ, RZ, 0x6000 ;  /* 0x00006000ff037424 */ /* 0x006fca00078e00ff */
[----:B---3--:R-:W-:-:S04]  /*0530*/  LOP3.LUT R3, R4, 0x6000, R3, 0xd8, !PT ;  /* 0x0000600004037812 */ /* 0x008fc800078ed803 */
[----:B------:R-:W-:-:S05]  /*0540*/  LOP3.LUT R3, R3, 0x400000, RZ, 0xb8, !PT ;  /* 0x0040000003037812 */ /* 0x000fca00078eb8ff */
[----:B------:R5:W-:Y:S02]  /*0550*/  STS [UR8+0x8], R3 ;  /* 0x00000803ff007988 */ /* 0x000be40008000808 */
.L_x_10:
[----:B------:R-:W-:Y:S05]  /*0560*/  BSYNC B0 ;  /* 0x0000000000007941 */ /* 0x000fea0003800000 */
.L_x_7:
[----:B-12345:R-:W1:Y:S02]  /*0570*/  @!P2 LDS R3, [UR8+0x8] ;  /* 0x00000808ff03a984 */ /* 0x03ee640008000800 */
[----:B-1----:R-:W-:-:S05]  /*0580*/  @!P2 LOP3.LUT R3, R3, 0x8000, RZ, 0xb8, !PT ;  /* 0x000080000303a812 */ /* 0x002fca00078eb8ff */
[----:B------:R3:W-:Y:S02]  /*0590*/  @!P2 STS [UR8+0x8], R3 ;  /* 0x00000803ff00a988 */ /* 0x0007e40008000808 */
.L_x_11:
[----:B------:R-:W-:Y:S05]  /*05a0*/  BSYNC B1 ;  /* 0x0000000000017941 */ /* 0x000fea0003800000 */
.L_x_6:
[----:B------:R-:W-:Y:S05]  /*05b0*/  WARPSYNC.ALL ;  /* 0x0000000000007948 */ /* 0x000fea0003800000 */
[----:B-123--:R-:W1:Y:S02]  /*05c0*/  LDC R3, c[0x0][0x22c] ;  /* 0x00008b00ff037b82 */ /* 0x00ee640000000800 */
[----:B-1----:R-:W-:Y:S01]  /*05d0*/  VIADD R3, R3, 0xffffffff ;  /* 0xffffffff03037836 */ /* 0x002fe20000000000 */
[----:B------:R-:W-:Y:S06]  /*05e0*/  @P0 BRA `(.L_x_12) ;  /* 0x0000000000280947 */ /* 0x000fec0003800000 */
[----:B------:R-:W1:Y:S01]  /*05f0*/  S2R R4, SR_LANEID ;  /* 0x0000000000047919 */ /* 0x000e620000000000 */
[----:B------:R-:W-:Y:S05]  /*0600*/  WARPSYNC.ALL ;  /* 0x0000000000007948 */ /* 0x000fea0003800000 */
[----:B-1----:R-:W-:-:S05]  /*0610*/  IMAD.SHL.U32 R8, R4, 0x4, RZ ;  /* 0x0000000404087824 */ /* 0x002fca00078e00ff */
[----:B------:R-:W1:Y:S01]  /*0620*/  LDS R9, [R8+UR8] ;  /* 0x0000000808097984 */ /* 0x000e620008000800 */
[----:B------:R-:W-:-:S05]  /*0630*/  IADD3 R4, P1, R8, UR20, RZ ;  /* 0x0000001408047c10 */ /* 0x000fca000ff3e0ff */
[----:B------:R-:W-:-:S05]  /*0640*/  IMAD.X R5, RZ, RZ, UR21, P1 ;  /* 0x00000015ff057e24 */ /* 0x000fca00088e06ff */
[----:B-1----:R1:W2:Y:S01]  /*0650*/  ATOMG.E.EXCH.STRONG.GPU PT, RZ, [R4], R9 ;  /* 0x0000000904ff73a8 */ /* 0x0022a200041ee100 */
[----:B------:R-:W-:-:S04]  /*0660*/  DEPBAR {5,4,3,2,1,0} ;  /* 0x0000003f0000791a */ /* 0x000fc80000000000 */
[----:B------:R1:W-:Y:S01]  /*0670*/  UTMACCTL.IV [UR20] ;  /* 0x00000000140079b9 */ /* 0x0003e20008000000 */
[----:B------:R-:W-:Y:S01]  /*0680*/  NOP ;  /* 0x0000000000007918 */ /* 0x000fe20000000000 */
.L_x_12:
[----:B------:R-:W-:Y:S05]  /*0690*/  @P0 BRA `(.L_x_13) ;  /* 0x00000000000c0947 */ /* 0x000fea0003800000 */
[----:B------:R0:W-:Y:S01]  /*06a0*/  UTMACMDFLUSH ;  /* 0x00000000000079b7 */ /* 0x0001e20000000000 */
[----:B------:R-:W-:Y:S05]  /*06b0*/  @P0 BRA `(.L_x_13) ;  /* 0x0000000000040947 */ /* 0x000fea0003800000 */
[----:B------:R-:W-:-:S04]  /*06c0*/  DEPBAR.LE SB0, 0x0 ;  /* 0x000080000000791a */ /* 0x000fc80000000000 */
.L_x_13:
[----:B------:R-:W-:Y:S05]  /*06d0*/  WARPSYNC.ALL ;  /* 0x0000000000007948 */ /* 0x000fea0003800000 */
[----:B--2---:R-:W-:Y:S06]  /*06e0*/  BAR.SYNC.DEFER_BLOCKING 0x0 ;  /* 0x0000000000007b1d */ /* 0x004fec0000010000 */
[----:B------:R-:W-:Y:S02]  /*06f0*/  BSSY B1, `(.L_x_14) ;  /* 0x000000b000017945 */ /* 0x000fe40003800000 */
[----:B------:R-:W-:Y:S06]  /*0700*/  BAR.SYNC.DEFER_BLOCKING 0x0 ;  /* 0x0000000000007b1d */ /* 0x000fec0000010000 */
[----:B------:R2:W-:Y:S01]  /*0710*/  @!P0 STS [R14], RZ ;  /* 0x000000ff0e008388 */ /* 0x0005e20000000800 */
[----:B------:R-:W-:Y:S01]  /*0720*/  NOP ;  /* 0x0000000000007918 */ /* 0x000fe20000000000 */
[----:B------:R-:W-:Y:S05]  /*0730*/  @P2 BRA `(.L_x_15) ;  /* 0x0000000000182947 */ /* 0x000fea0003800000 */
[----:B-1----:R-:W1:Y:S01]  /*0740*/  LDS R4, [UR8+0x8] ;  /* 0x00000808ff047984 */ /* 0x002e620008000800 */
[----:B------:R-:W3:Y:S01]  /*0750*/  LDC.64 R8, c[0x0][0x218] ;  /* 0x00008600ff087b82 */ /* 0x000ee20000000a00 */
[----:B------:R-:W-:Y:S02]  /*0760*/  IMAD.MOV.U32 R5, RZ, RZ, 0x70 ;  /* 0x00000070ff057424 */ /* 0x000fe400078e00ff */
[----:B---3--:R3:W-:Y:S03]  /*0770*/  STS.64 [UR8], R8 ;  /* 0x00000008ff007988 */ /* 0x0087e60008000a08 */
[----:B-1----:R-:W-:-:S05]  /*0780*/  LOP3.LUT R4, R4, 0x10, R5, 0xd8, !PT ;  /* 0x0000001004047812 */ /* 0x002fca00078ed805 */
[----:B------:R3:W-:Y:S02]  /*0790*/  STS [UR8+0x8], R4 ;  /* 0x00000804ff007988 */ /* 0x0007e40008000808 */
.L_x_15:
[----:B-1----:R-:W-:Y:S05]  /*07a0*/  BSYNC B1 ;  /* 0x0000000000017941 */ /* 0x002fea0003800000 */
.L_x_14:
[----:B------:R-:W-:Y:S04]  /*07b0*/  BSSY B1, `(.L_x_16) ;  /* 0x000000a000017945 */ /* 0x000fe80003800000 */
[----:B------:R-:W-:Y:S05]  /*07c0*/  @P2 BRA `(.L_x_17) ;  /* 0x0000000000202947 */ /* 0x000fea0003800000 */
[----:B---3--:R-:W1:Y:S01]  /*07d0*/  LDS R4, [UR8+0x34] ;  /* 0x00003408ff047984 */ /* 0x008e620008000800 */
[----:B------:R-:W-:Y:S02]  /*07e0*/  IMAD.MOV.U32 R9, RZ, RZ, 0x3f000000 ;  /* 0x3f000000ff097424 */ /* 0x000fe400078e00ff */
[----:B------:R-:W-:Y:S01]  /*07f0*/  @!P2 IMAD.MOV.U32 R8, RZ, RZ, 0x7f ;  /* 0x0000007fff08a424 */ /* 0x000fe200078e00ff */
[----:B------:R-:W3:Y:S02]  /*0800*/  @!P2 LDS R5, [UR8+0x38] ;  /* 0x00003808ff05a984 */ /* 0x000ee40008000800 */
[----:B-1----:R-:W-:Y:S02]  /*0810*/  LOP3.LUT R4, R4, 0xff000000, R9, 0xb8, !PT ;  /* 0xff00000004047812 */ /* 0x002fe400078eb809 */
[----:B---3--:R-:W-:-:S03]  /*0820*/  @!P2 LOP3.LUT R5, R5, 0xff, R8, 0xb8, !PT ;  /* 0x000000ff0505a812 */ /* 0x008fc600078eb808 */
[----:B------:R1:W-:Y:S04]  /*0830*/  STS [UR8+0x34], R4 ;  /* 0x00003404ff007988 */ /* 0x0003e80008000808 */
[----:B------:R1:W-:Y:S02]  /*0840*/  @!P2 STS [UR8+0x38], R5 ;  /* 0x00003805ff00a988 */ /* 0x0003e40008000808 */
.L_x_17:
[----:B------:R-:W-:Y:S05]  /*0850*/  BSYNC B1 ;  /* 0x0000000000017941 */ /* 0x000fea0003800000 */
.L_x_16:
[----:B------:R-:W-:Y:S04]  /*0860*/  BSSY B1, `(.L_x_18) ;  /* 0x0000004000017945 */ /* 0x000fe80003800000 */
[----:B------:R-:W-:Y:S05]  /*0870*/  @P2 BRA `(.L_x_19) ;  /* 0x0000000000082947 */ /* 0x000fea0003800000 */
[----:B------:R4:W-:Y:S04]  /*0880*/  STS [UR8+0x24], R11 ;  /* 0x0000240bff007988 */ /* 0x0009e80008000808 */
[----:B------:R4:W-:Y:S02]  /*0890*/  STS [UR8+0x20], R3 ;  /* 0x00002003ff007988 */ /* 0x0009e40008000808 */
.L_x_19:
[----:B------:R-:W-:Y:S05]  /*08a0*/  BSYNC B1 ;  /* 0x0000000000017941 */ /* 0x000fea0003800000 */
.L_x_18:
[----:B------:R-:W-:Y:S04]  /*08b0*/  BSSY B1, `(.L_x_20) ;  /* 0x000000e000017945 */ /* 0x000fe80003800000 */
[----:B------:R-:W-:Y:S05]  /*08c0*/  @P2 BRA `(.L_x_21) ;  /* 0x0000000000302947 */ /* 0x000fea0003800000 */
[----:B-1----:R-:W1:Y:S01]  /*08d0*/  LDS R5, [UR8+0x34] ;  /* 0x00003408ff057984 */ /* 0x002e620008000800 */
[----:B---3--:R-:W3:Y:S03]  /*08e0*/  LDC.64 R8, c[0x0][0x240] ;  /* 0x00009000ff087b82 */ /* 0x008ee60000000a00 */
[----:B------:R-:W5:Y:S01]  /*08f0*/  LDS R4, [UR8+0x1c] ;  /* 0x00001c08ff047984 */ /* 0x000f620008000800 */
[C---:B---3--:R-:W-:Y:S01]  /*0900*/  SHF.L.U64.HI R9, R8.reuse, 0x1, R9 ;  /* 0x0000000108097819 */ /* 0x048fe20000010209 */
[----:B------:R-:W-:-:S03]  /*0910*/  IMAD.SHL.U32 R8, R8, 0x2, RZ ;  /* 0x0000000208087824 */ /* 0x000fc600078e00ff */
[--C-:B----4-:R-:W-:Y:S02]  /*0920*/  SHF.R.U32.HI R11, RZ, 0x4, R9.reuse ;  /* 0x00000004ff0b7819 */ /* 0x110fe40000011609 */
[----:B------:R-:W-:-:S05]  /*0930*/  SHF.R.U64 R8, R8, 0x4, R9 ;  /* 0x0000000408087819 */ /* 0x000fca0000001209 */
[----:B------:R3:W-:Y:S01]  /*0940*/  STS [UR8+0xc], R8 ;  /* 0x00000c08ff007988 */ /* 0x0007e20008000808 */
[----:B-1----:R-:W-:Y:S02]  /*0950*/  LOP3.LUT R5, R5, 0x7, RZ, 0xb8, !PT ;  /* 0x0000000705057812 */ /* 0x002fe400078eb8ff */
[----:B-----5:R-:W-:-:S03]  /*0960*/  LOP3.LUT R4, R4, 0xf, R11, 0xb8, !PT ;  /* 0x0000000f04047812 */ /* 0x020fc600078eb80b */
[----:B------:R3:W-:Y:S04]  /*0970*/  STS [UR8+0x34], R5 ;  /* 0x00003405ff007988 */ /* 0x0007e80008000808 */
[----:B------:R3:W-:Y:S02]  /*0980*/  STS [UR8+0x1c], R4 ;  /* 0x00001c04ff007988 */ /* 0x0007e40008000808 */
.L_x_21:
[----:B------:R-:W-:Y:S05]  /*0990*/  BSYNC B1 ;  /* 0x0000000000017941 */ /* 0x000fea0003800000 */
.L_x_20:
[----:B------:R-:W-:Y:S04]  /*09a0*/  BSSY B2, `(.L_x_22) ;  /* 0x000001a000027945 */ /* 0x000fe80003800000 */
[----:B------:R-:W-:Y:S04]  /*09b0*/  BSSY B1, `(.L_x_23) ;  /* 0x0000015000017945 */ /* 0x000fe80003800000 */
[----:B------:R-:W-:Y:S05]  /*09c0*/  @P2 BRA `(.L_x_24) ;  /* 0x0000000000202947 */ /* 0x000fea0003800000 */
[----:B-1-3--:R-:W1:Y:S02]  /*09d0*/  LDS R4, [UR8+0x34] ;  /* 0x00003408ff047984 */ /* 0x00ae640008000800 */
[----:B-1----:R-:W-:-:S05]  /*09e0*/  LOP3.LUT R4, R4, 0x38, RZ, 0xb8, !PT ;  /* 0x0000003804047812 */ /* 0x002fca00078eb8ff */
[----:B------:R1:W-:Y:S01]  /*09f0*/  STS [UR8+0x34], R4 ;  /* 0x00003404ff007988 */ /* 0x0003e20008000808 */
[----:B------:R-:W-:Y:S05]  /*0a00*/  @P2 BRA `(.L_x_25) ;  /* 0x0000000000202947 */ /* 0x000fea0003800000 */
[----:B-1----:R-:W1:Y:S01]  /*0a10*/  LDS R4, [UR8+0x8] ;  /* 0x00000808ff047984 */ /* 0x002e620008000800 */
[----:B------:R-:W-:-:S05]  /*0a20*/  IMAD.MOV.U32 R5, RZ, RZ, 0x780 ;  /* 0x00000780ff057424 */ /* 0x000fca00078e00ff */
[----:B-1----:R-:W-:-:S05]  /*0a30*/  LOP3.LUT R4, R4, 0x300, R5, 0xd8, !PT ;  /* 0x0000030004047812 */ /* 0x002fca00078ed805 */
[----:B------:R5:W-:Y:S02]  /*0a40*/  STS [UR8+0x8], R4 ;  /* 0x00000804ff007988 */ /* 0x000be40008000808 */
.L_x_24:
[----:B------:R-:W-:Y:S05]  /*0a50*/  @P2 BRA `(.L_x_26) ;  /* 0x0000000000282947 */ /* 0x000fea0003800000 */
[----:B-1-3-5:R-:W1:Y:S02]  /*0a60*/  LDS R4, [UR8+0x8] ;  /* 0x00000808ff047984 */ /* 0x02ae640008000800 */
[----:B-1----:R-:W-:-:S05]  /*0a70*/  LOP3.LUT R4, R4, 0x1800, RZ, 0xb8, !PT ;  /* 0x0000180004047812 */ /* 0x002fca00078eb8ff */
[----:B------:R3:W-:Y:S02]  /*0a80*/  STS [UR8+0x8], R4 ;  /* 0x00000804ff007988 */ /* 0x0007e40008000808 */
.L_x_25:
[----:B------:R-:W-:Y:S05]  /*0a90*/  @P2 BREAK B1 ;  /* 0x0000000000012942 */ /* 0x000fea0003800000 */
[----:B------:R-:W-:Y:S05]  /*0aa0*/  @P2 BRA `(.L_x_27) ;  /* 0x0000000000242947 */ /* 0x000fea0003800000 */
[----:B-1-3--:R-:W1:Y:S01]  /*0ab0*/  LDS R4, [UR8+0x8] ;  /* 0x00000808ff047984 */ /* 0x00ae620008000800 */
[----:B------:R-:W-:-:S05]  /*0ac0*/  IMAD.MOV.U32 R5, RZ, RZ, 0x6000 ;  /* 0x00006000ff057424 */ /* 0x000fca00078e00ff */
[----:B-1----:R-:W-:-:S04]  /*0ad0*/  LOP3.LUT R4, R4, 0x6000, R5, 0xd8, !PT ;  /* 0x0000600004047812 */ /* 0x002fc800078ed805 */
[----:B------:R-:W-:-:S05]  /*0ae0*/  LOP3.LUT R4, R4, 0x400000, RZ, 0xb8, !PT ;  /* 0x0040000004047812 */ /* 0x000fca00078eb8ff */
[----:B------:R1:W-:Y:S02]  /*0af0*/  STS [UR8+0x8], R4 ;  /* 0x00000804ff007988 */ /* 0x0003e40008000808 */
.L_x_26:
[----:B------:R-:W-:Y:S05]  /*0b00*/  BSYNC B1 ;  /* 0x0000000000017941 */ /* 0x000fea0003800000 */
.L_x_23:
[----:B-1-3-5:R-:W1:Y:S02]  /*0b10*/  @!P2 LDS R4, [UR8+0x8] ;  /* 0x00000808ff04a984 */ /* 0x02ae640008000800 */
[----:B-1----:R-:W-:-:S05]  /*0b20*/  @!P2 LOP3.LUT R4, R4, 0x8000, RZ, 0xb8, !PT ;  /* 0x000080000404a812 */ /* 0x002fca00078eb8ff */
[----:B------:R5:W-:Y:S02]  /*0b30*/  @!P2 STS [UR8+0x8], R4 ;  /* 0x00000804ff00a988 */ /* 0x000be40008000808 */
.L_x_27:
[----:B------:R-:W-:Y:S05]  /*0b40*/  BSYNC B2 ;  /* 0x0000000000027941 */ /* 0x000fea0003800000 */
.L_x_22:
[----:B------:R-:W-:Y:S05]  /*0b50*/  WARPSYNC.ALL ;  /* 0x0000000000007948 */ /* 0x000fea0003800000 */
[----:B------:R-:W-:-:S04]  /*0b60*/  UIADD3 UR23, UR4, 0x80, URZ ;  /* 0x0000008004177890 */ /* 0x000fc8000fffe03f */
[----:B------:R-:W-:-:S04]  /*0b70*/  UIADD3 UR22, UP0, UR23, UR52, URZ ;  /* 0x0000003417167290 */ /* 0x000fc8000ff1e03f */
[----:B------:R-:W-:Y:S01]  /*0b80*/  ULEA.HI.X.SX32 UR23, UR23, UR53, 0x1, UP0 ;  /* 0x0000003517177291 */ /* 0x000fe200080f0e3f */
[----:B------:R-:W-:Y:S11]  /*0b90*/  @P0 BRA `(.L_x_28) ;  /* 0x0000000000280947 */ /* 0x000ff60003800000 */
[----:B-1-3-5:R-:W1:Y:S01]  /*0ba0*/  S2R R4, SR_LANEID ;  /* 0x0000000000047919 */ /* 0x02ae620000000000 */
[----:B------:R-:W-:Y:S05]  /*0bb0*/  WARPSYNC.ALL ;  /* 0x0000000000007948 */ /* 0x000fea0003800000 */
[----:B-1----:R-:W-:-:S05]  /*0bc0*/  IMAD.SHL.U32 R8, R4, 0x4, RZ ;  /* 0x0000000404087824 */ /* 0x002fca00078e00ff */
[----:B------:R-:W1:Y:S01]  /*0bd0*/  LDS R9, [R8+UR8] ;  /* 0x0000000808097984 */ /* 0x000e620008000800 */
[----:B------:R-:W-:-:S05]  /*0be0*/  IADD3 R4, P1, R8, UR22, RZ ;  /* 0x0000001608047c10 */ /* 0x000fca000ff3e0ff */
[----:B------:R-:W-:-:S05]  /*0bf0*/  IMAD.X R5, RZ, RZ, UR23, P1 ;  /* 0x00000017ff057e24 */ /* 0x000fca00088e06ff */
[----:B-1----:R1:W3:Y:S01]  /*0c00*/  ATOMG.E.EXCH.STRONG.GPU PT, RZ, [R4], R9 ;  /* 0x0000000904ff73a8 */ /* 0x0022e200041ee100 */
[----:B------:R-:W-:-:S04]  /*0c10*/  DEPBAR {5,4,3,2,1,0} ;  /* 0x0000003f0000791a */ /* 0x000fc80000000000 */
[----:B------:R1:W-:Y:S01]  /*0c20*/  UTMACCTL.IV [UR22] ;  /* 0x00000000160079b9 */ /* 0x0003e20008000000 */
[----:B------:R-:W-:Y:S01]  /*0c30*/  NOP ;  /* 0x0000000000007918 */ /* 0x000fe20000000000 */
.L_x_28:
[----:B------:R-:W-:Y:S05]  /*0c40*/  @P0 BRA `(.L_x_29) ;  /* 0x00000000000c0947 */ /* 0x000fea0003800000 */
[----:B------:R0:W-:Y:S01]  /*0c50*/  UTMACMDFLUSH ;  /* 0x00000000000079b7 */ /* 0x0001e20000000000 */
[----:B------:R-:W-:Y:S05]  /*0c60*/  @P0 BRA `(.L_x_29) ;  /* 0x0000000000040947 */ /* 0x000fea0003800000 */
[----:B------:R-:W-:-:S04]  /*0c70*/  DEPBAR.LE SB0, 0x0 ;  /* 0x000080000000791a */ /* 0x000fc80000000000 */
.L_x_29:
[----:B------:R-:W-:Y:S05]  /*0c80*/  WARPSYNC.ALL ;  /* 0x0000000000007948 */ /* 0x000fea0003800000 */
[----:B---3--:R-:W-:Y:S06]  /*0c90*/  BAR.SYNC.DEFER_BLOCKING 0x0 ;  /* 0x0000000000007b1d */ /* 0x008fec0000010000 */
[----:B------:R-:W-:Y:S02]  /*0ca0*/  BSSY B2, `(.L_x_30) ;  /* 0x000000b000027945 */ /* 0x000fe40003800000 */
[----:B------:R-:W-:Y:S06]  /*0cb0*/  BAR.SYNC.DEFER_BLOCKING 0x0 ;  /* 0x0000000000007b1d */ /* 0x000fec0000010000 */
[----:B------:R3:W-:Y:S01]  /*0cc0*/  @!P0 STS [R14], RZ ;  /* 0x000000ff0e008388 */ /* 0x0007e20000000800 */
[----:B------:R-:W-:Y:S01]  /*0cd0*/  NOP ;  /* 0x0000000000007918 */ /* 0x000fe20000000000 */
[----:B------:R-:W-:Y:S05]  /*0ce0*/  @P2 BRA `(.L_x_31) ;  /* 0x0000000000182947 */ /* 0x000fea0003800000 */
[----:B-1---5:R-:W1:Y:S01]  /*0cf0*/  LDS R4, [UR8+0x8] ;  /* 0x00000808ff047984 */ /* 0x022e620008000800 */
[----:B------:R-:W5:Y:S01]  /*0d00*/  LDC.64 R8, c[0x0][0x220] ;  /* 0x00008800ff087b82 */ /* 0x000f620000000a00 */
[----:B------:R-:W-:Y:S02]  /*0d10*/  IMAD.MOV.U32 R5, RZ, RZ, 0x70 ;  /* 0x00000070ff057424 */ /* 0x000fe400078e00ff */
[----:B-----5:R5:W-:Y:S03]  /*0d20*/  STS.64 [UR8], R8 ;  /* 0x00000008ff007988 */ /* 0x020be60008000a08 */
[----:B-1----:R-:W-:-:S05]  /*0d30*/  LOP3.LUT R4, R4, 0x10, R5, 0xd8, !PT ;  /* 0x0000001004047812 */ /* 0x002fca00078ed805 */
[----:B------:R5:W-:Y:S02]  /*0d40*/  STS [UR8+0x8], R4 ;  /* 0x00000804ff007988 */ /* 0x000be40008000808 */
.L_x_31:
[----:B-1----:R-:W-:Y:S05]  /*0d50*/  BSYNC B2 ;  /* 0x0000000000027941 */ /* 0x002fea0003800000 */
.L_x_30:
[----:B------:R-:W-:Y:S04]  /*0d60*/  BSSY B3, `(.L_x_32) ;  /* 0x0000011000037945 */ /* 0x000fe80003800000 */
[----:B------:R-:W-:Y:S04]  /*0d70*/  BSSY B2, `(.L_x_33) ;  /* 0x000000e000027945 */ /* 0x000fe80003800000 */
[----:B------:R-:W-:Y:S05]  /*0d80*/  @P2 BRA `(.L_x_34) ;  /* 0x0000000000242947 */ /* 0x000fea0003800000 */
[----:B-----5:R-:W1:Y:S01]  /*0d90*/  LDS R4, [UR8+0x34] ;  /* 0x00003408ff047984 */ /* 0x020e620008000800 */
[----:B------:R-:W-:-:S05]  /*0da0*/  IMAD.MOV.U32 R5, RZ, RZ, 0x3f000000 ;  /* 0x3f000000ff057424 */ /* 0x000fca00078e00ff */
[----:B-1----:R-:W-:-:S05]  /*0db0*/  LOP3.LUT R4, R4, 0xff000000, R5, 0xb8, !PT ;  /* 0xff00000004047812 */ /* 0x002fca00078eb805 */
[----:B------:R1:W-:Y:S01]  /*0dc0*/  STS [UR8+0x34], R4 ;  /* 0x00003404ff007988 */ /* 0x0003e20008000808 */
[----:B------:R-:W-:Y:S05]  /*0dd0*/  @P2 BRA `(.L_x_35) ;  /* 0x00000000001c2947 */ /* 0x000fea0003800000 */
[----:B-1----:R-:W1:Y:S01]  /*0de0*/  LDS R4, [UR8+0x38] ;  /* 0x00003808ff047984 */ /* 0x002e620008000800 */
[----:B------:R-:W-:-:S05]  /*0df0*/  IMAD.MOV.U32 R5, RZ, RZ, 0x7f ;  /* 0x0000007fff057424 */ /* 0x000fca00078e00ff */
[----:B-1----:R-:W-:-:S05]  /*0e00*/  LOP3.LUT R4, R4, 0xff, R5, 0xb8, !PT ;  /* 0x000000ff04047812 */ /* 0x002fca00078eb805 */
[----:B------:R1:W-:Y:S02]  /*0e10*/  STS [UR8+0x38], R4 ;  /* 0x00003804ff007988 */ /* 0x0003e40008000808 */
.L_x_34:
[----:B------:R-:W-:Y:S05]  /*0e20*/  @P2 BREAK B2 ;  /* 0x0000000000022942 */ /* 0x000fea0003800000 */
[----:B------:R-:W-:Y:S05]  /*0e30*/  @P2 BRA `(.L_x_36) ;  /* 0x00000000000c2947 */ /* 0x000fea0003800000 */
[----:B------:R1:W-:Y:S02]  /*0e40*/  STS [UR8+0x20], R3 ;  /* 0x00002003ff007988 */ /* 0x0003e40008000808 */
.L_x_35:
[----:B------:R-:W-:Y:S05]  /*0e50*/  BSYNC B2 ;  /* 0x0000000000027941 */ /* 0x000fea0003800000 */
.L_x_33:
[----:B------:R1:W-:Y:S02]  /*0e60*/  @!P2 STS [UR8+0x24], R2 ;  /* 0x00002402ff00a988 */ /* 0x0003e40008000808 */
.L_x_36:
[----:B------:R-:W-:Y:S05]  /*0e70*/  BSYNC B3 ;  /* 0x0000000000037941 */ /* 0x000fea0003800000 */
.L_x_32:
[----:B------:R-:W-:Y:S05]  /*0e80*/  WARPSYNC.ALL ;  /* 0x0000000000007948 */ /* 0x000fea0003800000 */
[----:B------:R-:W-:Y:S04]  /*0e90*/  BSSY B3, `(.L_x_37) ;  /* 0x000000e000037945 */ /* 0x000fe80003800000 */
[----:B------:R-:W-:Y:S05]  /*0ea0*/  @P2 BRA `(.L_x_38) ;  /* 0x0000000000302947 */ /* 0x000fea0003800000 */
[----:B-1--4-:R-:W1:Y:S01]  /*0eb0*/  LDS R3, [UR8+0x34] ;  /* 0x00003408ff037984 */ /* 0x012e620008000800 */
[----:B-----5:R-:W4:Y:S03]  /*0ec0*/  LDC.64 R4, c[0x0][0x248] ;  /* 0x00009200ff047b82 */ /* 0x020f260000000a00 */
[----:B------:R-:W5:Y:S01]  /*0ed0*/  LDS R2, [UR8+0x1c] ;  /* 0x00001c08ff027984 */ /* 0x000f620008000800 */
[C---:B----4-:R-:W-:Y:S01]  /*0ee0*/  SHF.L.U64.HI R5, R4.reuse, 0x1, R5 ;  /* 0x0000000104057819 */ /* 0x050fe20000010205 */
[----:B------:R-:W-:-:S03]  /*0ef0*/  IMAD.SHL.U32 R4, R4, 0x2, RZ ;  /* 0x0000000204047824 */ /* 0x000fc600078e00ff */
[--C-:B------:R-:W-:Y:S02]  /*0f00*/  SHF.R.U32.HI R9, RZ, 0x4, R5.reuse ;  /* 0x00000004ff097819 */ /* 0x100fe40000011605 */
[----:B------:R-:W-:-:S05]  /*0f10*/  SHF.R.U64 R4, R4, 0x4, R5 ;  /* 0x0000000404047819 */ /* 0x000fca0000001205 */
[----:B------:R4:W-:Y:S01]  /*0f20*/  STS [UR8+0xc], R4 ;  /* 0x00000c04ff007988 */ /* 0x0009e20008000808 */
[----:B-1----:R-:W-:Y:S02]  /*0f30*/  LOP3.LUT R3, R3, 0x7, RZ, 0xb8, !PT ;  /* 0x0000000703037812 */ /* 0x002fe400078eb8ff */
[----:B-----5:R-:W-:-:S03]  /*0f40*/  LOP3.LUT R2, R2, 0xf, R9, 0xb8, !PT ;  /* 0x0000000f02027812 */ /* 0x020fc600078eb809 */
[----:B------:R4:W-:Y:S04]  /*0f50*/  STS [UR8+0x34], R3 ;  /* 0x00003403ff007988 */ /* 0x0009e80008000808 */
[----:B------:R4:W-:Y:S02]  /*0f60*/  STS [UR8+0x1c], R2 ;  /* 0x00001c02ff007988 */ /* 0x0009e40008000808 */
.L_x_38:
[----:B------:R-:W-:Y:S05]  /*0f70*/  BSYNC B3 ;  /* 0x0000000000037941 */ /* 0x000fea0003800000 */
.L_x_37:
[----:B------:R-:W-:Y:S04]  /*0f80*/  BSSY B3, `(.L_x_39) ;  /* 0x000001a000037945 */ /* 0x000fe80003800000 */
[----:B------:R-:W-:Y:S04]  /*0f90*/  BSSY B4, `(.L_x_40) ;  /* 0x0000015000047945 */ /* 0x000fe80003800000 */
[----:B------:R-:W-:Y:S05]  /*0fa0*/  @P2 BRA `(.L_x_41) ;  /* 0x0000000000202947 */ /* 0x000fea0003800000 */
[----:B-1--4-:R-:W1:Y:S02]  /*0fb0*/  LDS R2, [UR8+0x34] ;  /* 0x00003408ff027984 */ /* 0x012e640008000800 */
[----:B-1----:R-:W-:-:S05]  /*0fc0*/  LOP3.LUT R2, R2, 0x38, RZ, 0xb8, !PT ;  /* 0x0000003802027812 */ /* 0x002fca00078eb8ff */
[----:B------:R1:W-:Y:S01]  /*0fd0*/  STS [UR8+0x34], R2 ;  /* 0x00003402ff007988 */ /* 0x0003e20008000808 */
[----:B------:R-:W-:Y:S05]  /*0fe0*/  @P2 BRA `(.L_x_42) ;  /* 0x0000000000202947 */ /* 0x000fea0003800000 */
[----:B-1----:R-:W1:Y:S01]  /*0ff0*/  LDS R2, [UR8+0x8] ;  /* 0x00000808ff027984 */ /* 0x002e620008000800 */
[----:B------:R-:W-:-:S05]  /*1000*/  IMAD.MOV.U32 R3, RZ, RZ, 0x780 ;  /* 0x00000780ff037424 */ /* 0x000fca00078e00ff */
[----:B-1----:R-:W-:-:S05]  /*1010*/  LOP3.LUT R2, R2, 0x300, R3, 0xd8, !PT ;  /* 0x0000030002027812 */ /* 0x002fca00078ed803 */
[----:B------:R1:W-:Y:S02]  /*1020*/  STS [UR8+0x8], R2 ;  /* 0x00000802ff007988 */ /* 0x0003e40008000808 */
.L_x_41:
[----:B------:R-:W-:Y:S05]  /*1030*/  @P2 BRA `(.L_x_43) ;  /* 0x0000000000282947 */ /* 0x000fea0003800000 */
[----:B-1--4-:R-:W1:Y:S02]  /*1040*/  LDS R2, [UR8+0x8] ;  /* 0x00000808ff027984 */ /* 0x012e640008000800 */
[----:B-1----:R-:W-:-:S05]  /*1050*/  LOP3.LUT R2, R2, 0x1800, RZ, 0xb8, !PT ;  /* 0x0000180002027812 */ /* 0x002fca00078eb8ff */
[----:B------:R4:W-:Y:S02]  /*1060*/  STS [UR8+0x8], R2 ;  /* 0x00000802ff007988 */ /* 0x0009e40008000808 */
.L_x_42:
[----:B------:R-:W-:Y:S05]  /*1070*/  @P2 BREAK B4 ;  /* 0x0000000000042942 */ /* 0x000fea0003800000 */
[----:B------:R-:W-:Y:S05]  /*1080*/  @P2 BRA `(.L_x_44) ;  /* 0x0000000000242947 */ /* 0x000fea0003800000 */
[----:B-1--4-:R-:W1:Y:S01]  /*1090*/  LDS R2, [UR8+0x8] ;  /* 0x00000808ff027984 */ /* 0x012e620008000800 */
[----:B------:R-:W-:-:S05]  /*10a0*/  IMAD.MOV.U32 R3, RZ, RZ, 0x6000 ;  /* 0x00006000ff037424 */ /* 0x000fca00078e00ff */
[----:B-1----:R-:W-:-:S04]  /*10b0*/  LOP3.LUT R2, R2, 0x6000, R3, 0xd8, !PT ;  /* 0x0000600002027812 */ /* 0x002fc800078ed803 */
[----:B------:R-:W-:-:S05]  /*10c0*/  LOP3.LUT R2, R2, 0x400000, RZ, 0xb8, !PT ;  /* 0x0040000002027812 */ /* 0x000fca00078eb8ff */
[----:B------:R1:W-:Y:S02]  /*10d0*/  STS [UR8+0x8], R2 ;  /* 0x00000802ff007988 */ /* 0x0003e40008000808 */
.L_x_43:
[----:B------:R-:W-:Y:S05]  /*10e0*/  BSYNC B4 ;  /* 0x0000000000047941 */ /* 0x000fea0003800000 */
.L_x_40:
[----:B-1--4-:R-:W1:Y:S02]  /*10f0*/  @!P2 LDS R2, [UR8+0x8] ;  /* 0x00000808ff02a984 */ /* 0x012e640008000800 */
[----:B-1----:R-:W-:-:S05]  /*1100*/  @!P2 LOP3.LUT R2, R2, 0x8000, RZ, 0xb8, !PT ;  /* 0x000080000202a812 */ /* 0x002fca00078eb8ff */
[----:B------:R1:W-:Y:S02]  /*1110*/  @!P2 STS [UR8+0x8], R2 ;  /* 0x00000802ff00a988 */ /* 0x0003e40008000808 */
.L_x_44:
[----:B------:R-:W-:Y:S05]  /*1120*/  BSYNC B3 ;  /* 0x0000000000037941 */ /* 0x000fea0003800000 */
.L_x_39:
[----:B------:R-:W-:Y:S05]  /*1130*/  WARPSYNC.ALL ;  /* 0x0000000000007948 */ /* 0x000fea0003800000 */
[----:B------:R-:W-:Y:S01]  /*1140*/  UIADD3 UR4, UR4, 0x100, URZ ;  /* 0x0000010004047890 */ /* 0x000fe2000fffe03f */
[----:B------:R-:W-:Y:S02]  /*1150*/  ISETP.GE.AND P1, PT, R10, 0x1, PT ;  /* 0x000000010a00780c */ /* 0x000fe40003f26270 */
[----:B------:R-:W-:Y:S02]  /*1160*/  CS2R R24, SRZ ;  /* 0x0000000000187805 */ /* 0x000fe4000001ff00 */
[----:B------:R-:W-:Y:S01]  /*1170*/  CS2R R26, SRZ ;  /* 0x00000000001a7805 */ /* 0x000fe2000001ff00 */
[----:B------:R-:W-:Y:S01]  /*1180*/  UIADD3 UR52, UP0, UR4, UR52, URZ ;  /* 0x0000003404347290 */ /* 0x000fe2000ff1e03f */
[----:B------:R-:W-:-:S03]  /*1190*/  IMAD.MOV.U32 R28, RZ, RZ, RZ ;  /* 0x000000ffff1c7224 */ /* 0x000fc600078e00ff */
[----:B------:R-:W-:Y:S01]  /*11a0*/  ULEA.HI.X.SX32 UR53, UR4, UR53, 0x1, UP0 ;  /* 0x0000003504357291 */ /* 0x000fe200080f0e3f */
[----:B------:R-:W-:Y:S11]  /*11b0*/  @P0 BRA `(.L_x_45) ;  /* 0x0000000000280947 */ /* 0x000ff60003800000 */
[----:B-1--4-:R-:W5:Y:S01]  /*11c0*/  S2R R2, SR_LANEID ;  /* 0x0000000000027919 */ /* 0x012f620000000000 */
[----:B------:R-:W-:Y:S05]  /*11d0*/  WARPSYNC.ALL ;  /* 0x0000000000007948 */ /* 0x000fea0003800000 */
[----:B-----5:R-:W-:-:S05]  /*11e0*/  IMAD.SHL.U32 R4, R2, 0x4, RZ ;  /* 0x0000000402047824 */ /* 0x020fca00078e00ff */
[----:B------:R-:W1:Y:S01]  /*11f0*/  LDS R5, [R4+UR8] ;  /* 0x0000000804057984 */ /* 0x000e620008000800 */
[----:B------:R-:W-:-:S05]  /*1200*/  IADD3 R2, P3, R4, UR52, RZ ;  /* 0x0000003404027c10 */ /* 0x000fca000ff7e0ff */
[----:B------:R-:W-:-:S05]  /*1210*/  IMAD.X R3, RZ, RZ, UR53, P3 ;  /* 0x00000035ff037e24 */ /* 0x000fca00098e06ff */
[----:B-1----:R1:W4:Y:S01]  /*1220*/  ATOMG.E.EXCH.STRONG.GPU PT, RZ, [R2], R5 ;  /* 0x0000000502ff73a8 */ /* 0x00232200041ee100 */
[----:B------:R-:W-:-:S04]  /*1230*/  DEPBAR {5,4,3,2,1,0} ;  /* 0x0000003f0000791a */ /* 0x000fc80000000000 */
[----:B------:R1:W-:Y:S01]  /*1240*/  UTMACCTL.IV [UR52] ;  /* 0x00000000340079b9 */ /* 0x0003e20008000000 */
[----:B------:R-:W-:Y:S01]  /*1250*/  NOP ;  /* 0x0000000000007918 */ /* 0x000fe20000000000 */
.L_x_45:
[----:B------:R-:W-:Y:S05]  /*1260*/  @P0 BRA `(.L_x_46) ;  /* 0x00000000000c0947 */ /* 0x000fea0003800000 */
[----:B------:R0:W-:Y:S01]  /*1270*/  UTMACMDFLUSH ;  /* 0x00000000000079b7 */ /* 0x0001e20000000000 */
[----:B------:R-:W-:Y:S05]  /*1280*/  @P0 BRA `(.L_x_46) ;  /* 0x0000000000040947 */ /* 0x000fea0003800000 */
[----:B------:R-:W-:-:S04]  /*1290*/  DEPBAR.LE SB0, 0x0 ;  /* 0x000080000000791a */ /* 0x000fc80000000000 */
.L_x_46:
[----:B------:R-:W-:Y:S05]  /*12a0*/  WARPSYNC.ALL ;  /* 0x0000000000007948 */ /* 0x000fea0003800000 */
[----:B----4-:R-:W-:Y:S01]  /*12b0*/  BAR.SYNC.DEFER_BLOCKING 0x0 ;  /* 0x0000000000007b1d */ /* 0x010fe20000010000 */
[----:B------:R-:W-:Y:S01]  /*12c0*/  USHF.L.U32 UR31, UR54, 0x7, URZ ;  /* 0x00000007361f7899 */ /* 0x000fe2000800063f */
[----:B------:R-:W-:Y:S01]  /*12d0*/  IMAD.MOV.U32 R29, RZ, RZ, RZ ;  /* 0x000000ffff1d7224 */ /* 0x000fe200078e00ff */
[----:B------:R-:W-:Y:S01]  /*12e0*/  USHF.L.U32 UR26, UR11, 0x6, URZ ;  /* 0x000000060b1a7899 */ /* 0x000fe2000800063f */
[----:B------:R-:W-:Y:S02]  /*12f0*/  CS2R R30, SRZ ;  /* 0x00000000001e7805 */ /* 0x000fe4000001ff00 */
[----:B------:R-:W-:Y:S01]  /*1300*/  CS2R R32, SRZ ;  /* 0x0000000000207805 */ /* 0x000fe2000001ff00 */
[----:B------:R-:W-:Y:S01]  /*1310*/  VOTEU.ALL UP0, P2 ;  /* 0x00000000003f7886 */ /* 0x000fe20001000000 */
[----:B------:R-:W-:Y:S01]  /*1320*/  UMOV UR4, 0x1 ;  /* 0x0000000100047882 */ /* 0x000fe20000000000 */
[----:B------:R-:W-:-:S02]  /*1330*/  CS2R R34, SRZ ;  /* 0x0000000000227805 */ /* 0x000fc4000001ff00 */
[----:B------:R-:W-:Y:S02]  /*1340*/  CS2R R36, SRZ ;  /* 0x0000000000247805 */ /* 0x000fe4000001ff00 */
[----:B------:R-:W-:Y:S01]  /*1350*/  CS2R R38, SRZ ;  /* 0x0000000000267805 */ /* 0x000fe2000001ff00 */
[----:B------:R-:W-:-:S04]  /*1360*/  @!UP0 UIADD3 UR4, -UR4, 0x100000, URZ ;  /* 0x0010000004048890 */ /* 0x000fc8000fffe13f */
[----:B------:R-:W-:Y:S02]  /*1370*/  @!UP0 USHF.L.U32 UR5, UR4, 0xb, URZ ;  /* 0x0000000b04058899 */ /* 0x000fe4000800063f */
[----:B------:R-:W-:Y:S01]  /*1380*/  @!UP0 USHF.L.U32 UR4, UR4, 0x1, URZ ;  /* 0x0000000104048899 */ /* 0x000fe2000800063f */
[----:B------:R-:W-:Y:S01]  /*1390*/  CS2R R40, SRZ ;  /* 0x0000000000287805 */ /* 0x000fe2000001ff00 */
[----:B------:R-:W-:Y:S01]  /*13a0*/  VOTEU.ALL UP0, P2 ;  /* 0x00000000003f7886 */ /* 0x000fe20001000000 */
[----:B------:R-:W-:Y:S02]  /*13b0*/  CS2R R42, SRZ ;  /* 0x00000000002a7805 */ /* 0x000fe4000001ff00 */
[----:B------:R-:W-:Y:S02]  /*13c0*/  CS2R R44, SRZ ;  /* 0x00000000002c7805 */ /* 0x000fe4000001ff00 */
[----:B------:R-:W-:Y:S02]  /*13d0*/  CS2R R46, SRZ ;  /* 0x00000000002e7805 */ /* 0x000fe4000001ff00 */
[----:B------:R-:W-:-:S02]  /*13e0*/  CS2R R48, SRZ ;  /* 0x0000000000307805 */ /* 0x000fc4000001ff00 */
[----:B------:R-:W-:Y:S02]  /*13f0*/  CS2R R50, SRZ ;  /* 0x0000000000327805 */ /* 0x000fe4000001ff00 */
[----:B------:R-:W-:Y:S02]  /*1400*/  CS2R R52, SRZ ;  /* 0x0000000000347805 */ /* 0x000fe4000001ff00 */
[----:B------:R-:W-:Y:S01]  /*1410*/  CS2R R54, SRZ ;  /* 0x0000000000367805 */ /* 0x000fe2000001ff00 */
[----:B------:R-:W4:Y:S02]  /*1420*/  FENCE.VIEW.ASYNC.S ;  /* 0x00000000000073c6 */ /* 0x000f240000000000 */
[----:B----4-:R4:W1:Y:S01]  /*1430*/  @!UP0 SYNCS.EXCH.64 URZ, [UR8+0xc000], UR4 ;  /* 0x00c00004083f85b2 */ /* 0x0108620008000100 */
[----:B------:R-:W-:Y:S05]  /*1440*/  @!P1 BRA `(.L_x_47) ;  /* 0x0000000400749947 */ /* 0x000fea0003800000 */
[----:B----4-:R-:W-:Y:S01]  /*1450*/  UIADD3 UR5, UR8, 0x8000, URZ ;  /* 0x0000800008057890 */ /* 0x010fe2000fffe03f */
[----:B-1----:R-:W-:Y:S01]  /*1460*/  SHF.R.U32.HI R2, RZ, 0x5, R0 ;  /* 0x00000005ff027819 */ /* 0x002fe20000011600 */
[----:B------:R-:W-:Y:S01]  /*1470*/  UMOV UR4, URZ ;  /* 0x0000003f00047c82 */ /* 0x000fe20008000000 */
[----:B------:R-:W-:Y:S01]  /*1480*/  CS2R R24, SRZ ;  /* 0x0000000000187805 */ /* 0x000fe2000001ff00 */
[----:B------:R-:W-:Y:S01]  /*1490*/  USHF.R.U32.HI UR5, URZ, 0x4, UR5 ;  /* 0x000000043f057899 */ /* 0x000fe20008011605 */
[----:B------:R-:W-:Y:S02]  /*14a0*/  R2UR UR9, R2 ;  /* 0x00000000020972ca */ /* 0x000fe400000e0000 */
[----:B------:R-:W-:Y:S02]  /*14b0*/  CS2R R26, SRZ ;  /* 0x00000000001a7805 */ /* 0x000fe4000001ff00 */
[----:B------:R-:W-:Y:S01]  /*14c0*/  CS2R R28, SRZ ;  /* 0x00000000001c7805 */ /* 0x000fe2000001ff00 */
[----:B------:R-:W-:Y:S01]  /*14d0*/  USGXT.U32 UR18, UR5, 0xe ;  /* 0x0000000e0512789a */ /* 0x000fe20008000000 */
[----:B------:R-:W-:-:S02]  /*14e0*/  CS2R R30, SRZ ;  /* 0x00000000001e7805 */ /* 0x000fc4000001ff00 */
[----:B------:R-:W-:Y:S02]  /*14f0*/  CS2R R32, SRZ ;  /* 0x0000000000207805 */ /* 0x000fe4000001ff00 */
[----:B------:R-:W-:Y:S01]  /*1500*/  CS2R R34, SRZ ;  /* 0x0000000000227805 */ /* 0x000fe2000001ff00 */
[----:B------:R-:W-:Y:S01]  /*1510*/  UIADD3 UR6, UP0, UR18, 0x80, URZ ;  /* 0x0000008012067890 */ /* 0x000fe2000ff1e03f */
[----:B------:R-:W-:Y:S02]  /*1520*/  CS2R R36, SRZ ;  /* 0x0000000000247805 */ /* 0x000fe4000001ff00 */
[----:B------:R-:W-:Y:S02]  /*1530*/  CS2R R38, SRZ ;  /* 0x0000000000267805 */ /* 0x000fe4000001ff00 */
[----:B------:R-:W-:Y:S01]  /*1540*/  CS2R R40, SRZ ;  /* 0x0000000000287805 */ /* 0x000fe2000001ff00 */
[----:B------:R-:W-:Y:S01]  /*1550*/  UIADD3.X UR7, UR4, 0x40000040, URZ, UP0, !UPT ;  /* 0x4000004004077890 */ /* 0x000fe200087fe43f */
[----:B------:R-:W-:-:S02]  /*1560*/  CS2R R42, SRZ ;  /* 0x00000000002a7805 */ /* 0x000fc4000001ff00 */
[----:B------:R-:W-:Y:S02]  /*1570*/  CS2R R44, SRZ ;  /* 0x00000000002c7805 */ /* 0x000fe4000001ff00 */
[----:B------:R-:W-:Y:S02]  /*1580*/  CS2R R46, SRZ ;  /* 0x00000000002e7805 */ /* 0x000fe4000001ff00 */
[----:B------:R-:W-:Y:S02]  /*1590*/  CS2R R48, SRZ ;  /* 0x0000000000307805 */ /* 0x000fe4000001ff00 */
[----:B------:R-:W-:Y:S02]  /*15a0*/  CS2R R50, SRZ ;  /* 0x0000000000327805 */ /* 0x000fe4000001ff00 */
[----:B------:R-:W-:Y:S02]  /*15b0*/  CS2R R52, SRZ ;  /* 0x0000000000347805 */ /* 0x000fe4000001ff00 */
[----:B------:R-:W-:Y:S01]  /*15c0*/  CS2R R54, SRZ ;  /* 0x0000000000367805 */ /* 0x000fe2000001ff00 */
[----:B------:R-:W-:-:S02]  /*15d0*/  UIADD3.64 UR34, UR6, 0x80, URZ ;  /* 0x0000008006227897 */ /* 0x000fc4000fffe03f */
[----:B------:R-:W-:Y:S02]  /*15e0*/  UIADD3.64 UR38, UR6, 0x100, URZ ;  /* 0x0000010006267897 */ /* 0x000fe4000fffe03f */
[----:B------:R-:W-:Y:S02]  /*15f0*/  UIADD3.64 UR42, UR6, 0x180, URZ ;  /* 0x00000180062a7897 */ /* 0x000fe4000fffe03f */
[----:B------:R-:W-:Y:S02]  /*1600*/  UIADD3.64 UR46, UR6, 0x200, URZ ;  /* 0x00000200062e7897 */ /* 0x000fe4000fffe03f */
[----:B------:R-:W-:Y:S02]  /*1610*/  UIADD3.64 UR50, UR6, 0x280, URZ ;  /* 0x0000028006327897 */ /* 0x000fe4000fffe03f */
[----:B------:R-:W-:Y:S01]  /*1620*/  UIADD3.64 UR14, UR6, 0x300, URZ ;  /* 0x00000300060e7897 */ /* 0x000fe2000fffe03f */
[----:B------:R-:W-:-:S11]  /*1630*/  UMOV UR27, URZ ;  /* 0x0000003f001b7c82 */ /* 0x000fd60008000000 */
.L_x_49:
[----:B------:R-:W-:Y:S01]  /*1640*/  BAR.SYNC.DEFER_BLOCKING 0x0 ;  /* 0x0000000000007b1d */ /* 0x000fe20000010000 */
[----:B------:R-:W-:Y:S01]  /*1650*/  @!P2 IMAD.MOV.U32 R2, RZ, RZ, 0xc000 ;  /* 0x0000c000ff02a424 */ /* 0x000fe200078e00ff */
[----:B------:R-:W-:Y:S01]  /*1660*/  ELECT P0, URZ, PT ;  /* 0x00000000003f782f */ /* 0x000fe20003800000 */
[----:B------:R-:W-:-:S03]  /*1670*/  ULOP3.LUT UR30, UR9, 0x1, URZ, 0xc0, !UPT ;  /* 0x00000001091e7892 */ /* 0x000fc6000f8ec03f */
[C---:B------:R-:W-:Y:S02]  /*1680*/  ISETP.LT.U32.AND P0, PT, R6.reuse, 0x40, P0 ;  /* 0x000000400600780c */ /* 0x040fe40000701070 */
[----:B------:R-:W-:Y:S01]  /*1690*/  ELECT P1, URZ, PT ;  /* 0x00000000003f782f */ /* 0x000fe20003820000 */
[----:B------:R-:W-:Y:S02]  /*16a0*/  ULEA UR28, UR30, UR8, 0xe ;  /* 0x000000081e1c7291 */ /* 0x000fe4000f8e703f */
[----:B------:R-:W-:Y:S01]  /*16b0*/  ULEA UR30, UR30, UR27, 0x6 ;  /* 0x0000001b1e1e7291 */ /* 0x000fe2000f8e303f */
[----:B------:R-:W-:-:S07]  /*16c0*/  ISETP.LT.U32.AND P1, PT, R6, 0x20, P1 ;  /* 0x000000200600780c */ /* 0x000fce0000f21070 */
[----:B------:R-:W-:Y:S01]  /*16d0*/  VOTEU.ANY UP0, P0 ;  /* 0x00000000003f7886 */ /* 0x000fe20000000100 */
[----:B------:R-:W-:Y:S01]  /*16e0*/  VOTEU.ANY UP2, P0 ;  /* 0x00000000003f7886 */ /* 0x000fe20000040100 */
[----:B------:R1:W-:Y:S01]  /*16f0*/  @!P2 SYNCS.ARRIVE.TRANS64 RZ, [UR8+0xc000], R2 ;  /* 0x00c00002ffffa9a7 */ /* 0x0003e20008000008 */
[----:B------:R4:W-:Y:S06]  /*1700*/  MEMBAR.ALL.CTA ;  /* 0x0000000000007992 */ /* 0x0009ec0000008000 */
[----:B----4-:R-:W4:Y:S01]  /*1710*/  FENCE.VIEW.ASYNC.S ;  /* 0x00000000000073c6 */ /* 0x010f220000000000 */
[----:B------:R-:W-:Y:S01]  /*1720*/  @UP0 UIADD3 UR29, UR8, 0xc000, URZ ;  /* 0x0000c000081d0890 */ /* 0x000fe2000fffe03f */
[----:B------:R-:W-:Y:S01]  /*1730*/  @UP0 UMOV UR4, UR20 ;  /* 0x0000001400040c82 */ /* 0x000fe20008000000 */
[----:B------:R-:W-:Y:S01]  /*1740*/  @UP0 UMOV UR5, UR21 ;  /* 0x0000001500050c82 */ /* 0x000fe20008000000 */
[----:B----4-:R-:W-:Y:S01]  /*1750*/  VOTEU.ANY UP1, P1 ;  /* 0x00000000003f7886 */ /* 0x010fe20000820100 */
[----:B------:R-:W-:Y:S01]  /*1760*/  VOTEU.ANY UP3, P1 ;  /* 0x00000000003f7886 */ /* 0x000fe20000860100 */
[----:B-1----:R-:W-:-:S03]  /*1770*/  SHF.L.U32 R2, R7, 0x1f, RZ ;  /* 0x0000001f07027819 */ /* 0x002fc600000006ff */
[----:B------:R-:W-:Y:S02]  /*1780*/  @UP1 UIADD3 UR24, UR8, 0x8000, URZ ;  /* 0x0000800008181890 */ /* 0x000fe4000fffe03f */
[----:B------:R-:W-:Y:S01]  /*1790*/  @UP1 UIADD3 UR25, UR8, 0xc000, URZ ;  /* 0x0000c00008191890 */ /* 0x000fe2000fffe03f */
[----:B------:R-:W-:Y:S01]  /*17a0*/  @UP1 UMOV UR12, UR22 ;  /* 0x00000016000c1c82 */ /* 0x000fe20008000000 */
[----:B------:R-:W-:Y:S01]  /*17b0*/  @UP1 UMOV UR13, UR23 ;  /* 0x00000017000d1c82 */ /* 0x000fe20008000000 */
[----:B------:R-:W-:Y:S06]  /*17c0*/  BAR.SYNC.DEFER_BLOCKING 0x0 ;  /* 0x0000000000007b1d */ /* 0x000fec0000010000 */
[----:B------:R1:W-:Y:S02]  /*17d0*/  @UP2 UTMALDG.2D [UR28], [UR4] ;  /* 0x0000001c040025b4 */ /* 0x0003e40008008000 */
[----:B------:R-:W-:Y:S06]  /*17e0*/  BAR.SYNC.DEFER_BLOCKING 0x0 ;  /* 0x0000000000007b1d */ /* 0x000fec0000010000 */
[----:B------:R1:W-:Y:S02]  /*17f0*/  @UP3 UTMALDG.2D [UR24], [UR12] ;  /* 0x000000180c0035b4 */ /* 0x0003e40008008000 */
[----:B------:R-:W-:Y:S06]  /*1800*/  BAR.SYNC.DEFER_BLOCKING 0x0 ;  /* 0x0000000000007b1d */ /* 0x000fec0000010000 */
[----:B------:R-:W4:Y:S02]  /*1810*/  SYNCS.PHASECHK.TRANS64.TRYWAIT P0, [UR8+0xc000], R2 ;  /* 0x00c00002ff0075a7 */ /* 0x000f240008000148 */
[----:B-1--4-:R-:W-:Y:S05]  /*1820*/  @!P0 BRA `(.L_x_48) ;  /* 0x0000000400548947 */ /* 0x012fea0003800000 */
.L_x_50:
[----:B------:R-:W-:Y:S01]  /*1830*/  USHF.L.U32 UR4, UR9, 0x7, URZ ;  /* 0x0000000709047899 */ /* 0x000fe2000800063f */
[----:B------:R-:W-:Y:S02]  /*1840*/  WARPGROUP.DEPBAR.LE gsb0, 0x0 ;  /* 0x00008000000079c5 */ /* 0x000fe40000010000 */
[----:B------:R-:W-:Y:S01]  /*1850*/  WARPGROUP.ARRIVE ;  /* 0x00000000000079c5 */ /* 0x000fe20000000000 */
[----:B------:R-:W-:Y:S01]  /*1860*/  ULOP3.LUT UR4, UR4, 0x200, URZ, 0xc0, !UPT ;  /* 0x0000020004047892 */ /* 0x000fe2000f8ec03f */
[----:B------:R-:W1:Y:S01]  /*1870*/  LDC R2, c[0x0][0x230] ;  /* 0x00008c00ff027b82 */ /* 0x000e620000000800 */
[----:B------:R-:W-:Y:S01]  /*1880*/  UMOV UR19, 0x40000040 ;  /* 0x4000004000137882 */ /* 0x000fe20000000000 */
[----:B------:R-:W-:Y:S01]  /*1890*/  UMOV UR17, 0x40000040 ;  /* 0x4000004000117882 */ /* 0x000fe20000000000 */
[----:B------:R-:W-:Y:S01]  /*18a0*/  ULEA.HI UR4, UR8, UR4, URZ, 0x1c ;  /* 0x0000000408047291 */ /* 0x000fe2000f8fe03f */
[----:B------:R-:W-:Y:S01]  /*18b0*/  LOP3.LUT R7, R7, 0x1, RZ, 0x3c, !PT ;  /* 0x0000000107077812 */ /* 0x000fe200078e3cff */
[----:B------:R-:W-:-:S02]  /*18c0*/  UIADD3 UR27, UR27, 0x80, URZ ;  /* 0x000000801b1b7890 */ /* 0x000fc4000fffe03f */
[----:B------:R-:W-:-:S03]  /*18d0*/  ULOP3.LUT UR16, UR4, 0x3fff, URZ, 0xc0, !UPT ;  /* 0x00003fff04107892 */ /* 0x000fc6000f8ec03f */
[----:B------:R-:W-:-:S06]  /*18e0*/  UMOV UR4, URZ ;  /* 0x0000003f00047c82 */ /* 0x000fcc0008000000 */
[----:B------:R-:W-:Y:S01]  /*18f0*/  HGMMA.64x64x16.F32 R24, gdesc[UR16].tnspB, R24 ;  /* 0x40e00000101879f0 */ /* 0x000fe20008700818 */
[----:B------:R-:W-:-:S04]  /*1900*/  UIADD3 UR16, UP0, UR16, 0x2, URZ ;  /* 0x0000000210107890 */ /* 0x000fc8000ff1e03f */
[----:B------:R-:W-:-:S03]  /*1910*/  UIADD3.X UR5, UR4, 0x40000040, URZ, UP0, !UPT ;  /* 0x4000004004057890 */ /* 0x000fc600087fe43f */
[----:B------:R-:W-:Y:S01]  /*1920*/  UMOV UR4, UR16 ;  /* 0x0000001000047c82 */ /* 0x000fe20008000000 */
[----:B-1----:R-:W-:Y:S01]  /*1930*/  ISETP.LE.AND P0, PT, R2, UR27, PT ;  /* 0x0000001b02007c0c */ /* 0x002fe2000bf03270 */
[----:B------:R-:W-:Y:S02]  /*1940*/  UIADD3.64 UR32, UR4, 0x2, URZ ;  /* 0x0000000204207897 */ /* 0x000fe4000fffe03f */
[----:B------:R-:W-:Y:S02]  /*1950*/  UIADD3.64 UR36, UR4, 0x4, URZ ;  /* 0x0000000404247897 */ /* 0x000fe4000fffe03f */
[----:B------:R-:W-:Y:S02]  /*1960*/  UIADD3.64 UR40, UR4, 0x3fe, URZ ;  /* 0x000003fe04287897 */ /* 0x000fe4000fffe03f */
[----:B------:R-:W-:Y:S02]  /*1970*/  UIADD3.64 UR44, UR4, 0x400, URZ ;  /* 0x00000400042c7897 */ /* 0x000fe4000fffe03f */
[----:B------:R-:W-:-:S02]  /*1980*/  UIADD3.64 UR48, UR4, 0x402, URZ ;  /* 0x0000040204307897 */ /* 0x000fc4000fffe03f */
[----:B------:R-:W-:Y:S02]  /*1990*/  UIADD3.64 UR12, UR4, 0x404, URZ ;  /* 0x00000404040c7897 */ /* 0x000fe4000fffe03f */
[----:B------:R-:W-:Y:S04]  /*19a0*/  HGMMA.64x64x16.F32 R24, gdesc[UR4].tnspB, R24 ;  /* 0x40e00000041879f0 */ /* 0x000fe80008700818 */
[----:B------:R-:W-:Y:S04]  /*19b0*/  HGMMA.64x64x16.F32 R24, gdesc[UR32].tnspB, R24 ;  /* 0x40e00000201879f0 */ /* 0x000fe80008700818 */
[----:B------:R-:W-:Y:S04]  /*19c0*/  HGMMA.64x64x16.F32 R24, gdesc[UR36].tnspB, R24 ;  /* 0x40e00000241879f0 */ /* 0x000fe80008700818 */
[----:B------:R-:W-:Y:S04]  /*19d0*/  HGMMA.64x64x16.F32 R24, gdesc[UR40].tnspB, R24 ;  /* 0x40e00000281879f0 */ /* 0x000fe80008700818 */
[----:B------:R-:W-:Y:S04]  /*19e0*/  HGMMA.64x64x16.F32 R24, gdesc[UR44].tnspB, R24 ;  /* 0x40e000002c1879f0 */ /* 0x000fe80008700818 */
[----:B------:R-:W-:Y:S04]  /*19f0*/  HGMMA.64x64x16.F32 R24, gdesc[UR48].tnspB, R24 ;  /* 0x40e00000301879f0 */ /* 0x000fe80008700818 */
[----:B------:R-:W-:Y:S01]  /*1a00*/  HGMMA.64x64x16.F32 R24, gdesc[UR12].tnspB, R24, gsb0 ;  /* 0x40e000000c1879f0 */ /* 0x000fe20008000818 */
[----:B------:R-:W-:Y:S05]  /*1a10*/  @!P0 BRA `(.L_x_49) ;  /* 0xfffffffc00088947 */ /* 0x000fea000383ffff */
.L_x_47:
[C---:B-1----:R-:W-:Y:S01]  /*1a20*/  IMAD.SHL.U32 R2, R0.reuse, 0x80, RZ ;  /* 0x0000008000027824 */ /* 0x042fe200078e00ff */
[----:B------:R-:W-:Y:S02]  /*1a30*/  WARPGROUP.DEPBAR.LE gsb0, 0x0 ;  /* 0x00008000000079c5 */ /* 0x000fe40000010000 */
[----:B------:R-:W-:Y:S01]  /*1a40*/  IMAD.SHL.U32 R3, R0, 0x40, RZ ;  /* 0x0000004000037824 */ /* 0x000fe200078e00ff */
[----:B------:R-:W-:Y:S01]  /*1a50*/  BAR.SYNC.DEFER_BLOCKING 0x0 ;  /* 0x0000000000007b1d */ /* 0x000fe20000010000 */
[----:B------:R-:W-:Y:S02]  /*1a60*/  LOP3.LUT R2, R2, 0x780, RZ, 0xc0, !PT ;  /* 0x0000078002027812 */ /* 0x000fe400078ec0ff */
[----:B------:R-:W-:Y:S02]  /*1a70*/  ELECT P0, URZ, PT ;  /* 0x00000000003f782f */ /* 0x000fe40003800000 */
[----:B------:R-:W-:Y:S02]  /*1a80*/  F2FP.F16.F32.PACK_AB R24, R25, R24 ;  /* 0x000000181918723e */ /* 0x000fe400000000ff */
[----:B-----5:R-:W-:Y:S01]  /*1a90*/  LOP3.LUT R4, R2, 0x3800, R3, 0xf8, !PT ;  /* 0x0000380002047812 */ /* 0x020fe200078ef803 */
[----:B------:R-:W-:Y:S01]  /*1aa0*/  IMAD.SHL.U32 R2, R0, 0x10, RZ ;  /* 0x0000001000027824 */ /* 0x000fe200078e00ff */
[----:B------:R-:W-:Y:S01]  /*1ab0*/  F2FP.F16.F32.PACK_AB R25, R27, R26 ;  /* 0x0000001a1b19723e */ /* 0x000fe200000000ff */
[----:B------:R-:W-:Y:S01]  /*1ac0*/  UMOV UR9, UR26 ;  /* 0x0000001a00097c82 */ /* 0x000fe20008000000 */
[----:B------:R-:W-:Y:S01]  /*1ad0*/  F2FP.F16.F32.PACK_AB R32, R33, R32 ;  /* 0x000000202120723e */ /* 0x000fe200000000ff */
[----:B------:R-:W-:Y:S01]  /*1ae0*/  UMOV UR10, UR31 ;  /* 0x0000001f000a7c82 */ /* 0x000fe20008000000 */
[----:B------:R-:W-:-:S02]  /*1af0*/  LOP3.LUT R3, R2, 0x70, RZ, 0xc0, !PT ;  /* 0x0000007002037812 */ /* 0x000fc400078ec0ff */
[----:B------:R-:W-:Y:S02]  /*1b00*/  F2FP.F16.F32.PACK_AB R26, R29, R28 ;  /* 0x0000001c1d1a723e */ /* 0x000fe400000000ff */
[----:B------:R-:W-:Y:S02]  /*1b10*/  LOP3.LUT R3, R3, 0x10, R0, 0x78, !PT ;  /* 0x0000001003037812 */ /* 0x000fe400078e7800 */
[----:B------:R-:W-:Y:S02]  /*1b20*/  F2FP.F16.F32.PACK_AB R27, R31, R30 ;  /* 0x0000001e1f1b723e */ /* 0x000fe400000000ff */
[----:B------:R-:W-:Y:S02]  /*1b30*/  LOP3.LUT R3, R4, R3, RZ, 0xfc, !PT ;  /* 0x0000000304037212 */ /* 0x000fe400078efcff */
[----:B------:R-:W-:Y:S02]  /*1b40*/  F2FP.F16.F32.PACK_AB R33, R35, R34 ;  /* 0x000000222321723e */ /* 0x000fe400000000ff */
[C---:B------:R-:W-:Y:S01]  /*1b50*/  LOP3.LUT R2, R3.reuse, 0x20, RZ, 0x3c, !PT ;  /* 0x0000002003027812 */ /* 0x040fe200078e3cff */
[C---:B------:R-:W-:Y:S01]  /*1b60*/  VIADD R0, R3.reuse, UR8 ;  /* 0x0000000803007c36 */ /* 0x040fe20008000000 */
[C---:B------:R-:W-:Y:S01]  /*1b70*/  LOP3.LUT R4, R3.reuse, 0x40, RZ, 0x3c, !PT ;  /* 0x0000004003047812 */ /* 0x040fe200078e3cff */
[----:B------:R-:W1:Y:S01]  /*1b80*/  @!P2 SYNCS.CCTL.IV [UR8+0xc000] ;  /* 0x00c00000ff00a9b1 */ /* 0x000e620008000008 */
[----:B------:R-:W-:Y:S01]  /*1b90*/  LOP3.LUT R3, R3, 0x60, RZ, 0x3c, !PT ;  /* 0x0000006003037812 */ /* 0x000fe200078e3cff */
[----:B------:R-:W-:Y:S01]  /*1ba0*/  VIADD R2, R2, UR8 ;  /* 0x0000000802027c36 */ /* 0x000fe20008000000 */
[----:B------:R-:W-:Y:S01]  /*1bb0*/  F2FP.F16.F32.PACK_AB R40, R41, R40 ;  /* 0x000000282928723e */ /* 0x000fe200000000ff */
[----:B------:R-:W-:Y:S01]  /*1bc0*/  VIADD R4, R4, UR8 ;  /* 0x0000000804047c36 */ /* 0x000fe20008000000 */
[----:B------:R-:W-:Y:S01]  /*1bd0*/  F2FP.F16.F32.PACK_AB R34, R37, R36 ;  /* 0x000000242522723e */ /* 0x000fe200000000ff */
[----:B------:R-:W-:Y:S01]  /*1be0*/  VIADD R3, R3, UR8 ;  /* 0x0000000803037c36 */ /* 0x000fe20008000000 */
[----:B------:R-:W-:Y:S01]  /*1bf0*/  F2FP.F16.F32.PACK_AB R35, R39, R38 ;  /* 0x000000262723723e */ /* 0x000fe200000000ff */
[----:B-1----:R-:W-:Y:S01]  /*1c00*/  STSM.16.M88.4 [R0], R24 ;  /* 0x0000001800007844 */ /* 0x002fe20000000200 */
[----:B------:R-:W-:-:S02]  /*1c10*/  F2FP.F16.F32.PACK_AB R41, R43, R42 ;  /* 0x0000002a2b29723e */ /* 0x000fc400000000ff */
[----:B------:R-:W-:Y:S01]  /*1c20*/  F2FP.F16.F32.PACK_AB R48, R49, R48 ;  /* 0x000000303130723e */ /* 0x000fe200000000ff */
[----:B------:R-:W-:Y:S01]  /*1c30*/  STSM.16.M88.4 [R2], R32 ;  /* 0x0000002002007844 */ /* 0x000fe20000000200 */
[----:B------:R-:W-:Y:S02]  /*1c40*/  F2FP.F16.F32.PACK_AB R42, R45, R44 ;  /* 0x0000002c2d2a723e */ /* 0x000fe400000000ff */
[----:B------:R-:W-:Y:S02]  /*1c50*/  F2FP.F16.F32.PACK_AB R43, R47, R46 ;  /* 0x0000002e2f2b723e */ /* 0x000fe400000000ff */
[----:B------:R-:W-:Y:S02]  /*1c60*/  F2FP.F16.F32.PACK_AB R49, R51, R50 ;  /* 0x000000323331723e */ /* 0x000fe400000000ff */
[----:B------:R-:W-:Y:S01]  /*1c70*/  F2FP.F16.F32.PACK_AB R50, R53, R52 ;  /* 0x000000343532723e */ /* 0x000fe200000000ff */
[----:B------:R-:W-:Y:S01]  /*1c80*/  STSM.16.M88.4 [R4], R40 ;  /* 0x0000002804007844 */ /* 0x000fe20000000200 */
[----:B------:R-:W-:-:S02]  /*1c90*/  F2FP.F16.F32.PACK_AB R51, R55, R54 ;  /* 0x000000363733723e */ /* 0x000fc400000000ff */
[----:B------:R-:W-:-:S03]  /*1ca0*/  ISETP.LT.U32.AND P0, PT, R6, 0x20, P0 ;  /* 0x000000200600780c */ /* 0x000fc60000701070 */
[----:B------:R-:W-:Y:S01]  /*1cb0*/  STSM.16.M88.4 [R3], R48 ;  /* 0x0000003003007844 */ /* 0x000fe20000000200 */
[----:B------:R1:W-:Y:S06]  /*1cc0*/  MEMBAR.ALL.CTA ;  /* 0x0000000000007992 */ /* 0x0003ec0000008000 */
[----:B-1----:R-:W1:Y:S03]  /*1cd0*/  FENCE.VIEW.ASYNC.S ;  /* 0x00000000000073c6 */ /* 0x002e660000000000 */
[----:B-1----:R-:W-:Y:S01]  /*1ce0*/  VOTEU.ANY UP0, P0 ;  /* 0x00000000003f7886 */ /* 0x002fe20000000100 */
[----:B------:R-:W-:-:S04]  /*1cf0*/  VOTEU.ANY UP1, P0 ;  /* 0x00000000003f7886 */ /* 0x000fc80000020100 */
[----:B----4-:R-:W-:Y:S01]  /*1d00*/  @UP0 UMOV UR4, UR52 ;  /* 0x0000003400040c82 */ /* 0x010fe20008000000 */
[----:B------:R-:W-:Y:S01]  /*1d10*/  @UP0 UMOV UR5, UR53 ;  /* 0x0000003500050c82 */ /* 0x000fe20008000000 */
[----:B------:R-:W-:Y:S06]  /*1d20*/  BAR.SYNC.DEFER_BLOCKING 0x0 ;  /* 0x0000000000007b1d */ /* 0x000fec0000010000 */
[----:B------:R1:W-:Y:S01]  /*1d30*/  @UP1 UTMASTG.2D [UR8], [UR4] ;  /* 0x00000008040013b5 */ /* 0x0003e20008008000 */
[----:B------:R0:W-:Y:S01]  /*1d40*/  UTMACMDFLUSH ;  /* 0x00000000000079b7 */ /* 0x0001e20000000000 */
[----:B------:R-:W-:-:S04]  /*1d50*/  DEPBAR.LE SB0, 0x0 ;  /* 0x000080000000791a */ /* 0x000fc80000000000 */
[----:B------:R-:W-:Y:S06]  /*1d60*/  BAR.SYNC.DEFER_BLOCKING 0x0 ;  /* 0x0000000000007b1d */ /* 0x000fec0000010000 */
[----:B-1----:R-:W-:Y:S05]  /*1d70*/  EXIT ;  /* 0x000000000000794d */ /* 0x002fea0003800000 */
.L_x_48:
[----:B------:R-:W1:Y:S02]  /*1d80*/  SYNCS.PHASECHK.TRANS64.TRYWAIT P0, [UR8+0xc000], R2 ;  /* 0x00c00002ff0075a7 */ /* 0x000e640008000148 */
[----:B-1----:R-:W-:Y:S05]  /*1d90*/  @!P0 BRA `(.L_x_48) ;  /* 0xfffffffc00f88947 */ /* 0x002fea000383ffff */
[----:B------:R-:W-:Y:S05]  /*1da0*/  BRA `(.L_x_50) ;  /* 0xfffffff800a07947 */ /* 0x000fea000383ffff */
.L_x_51:
[----:B------:R-:W-:-:S00]  /*1db0*/  BRA `(.L_x_51) ;  /* 0xfffffffc00fc7947 */ /* 0x000fc0000383ffff */
[----:B------:R-:W-:-:S00]  /*1dc0*/  NOP ;  /* 0x0000000000007918 */ /* 0x000fc00000000000 */
        /* <DEDUP_REMOVED lines=11> */
.L_x_52:


//--------------------- .nv.shared.gluon_wgmma    --------------------------
	.section	.nv.shared.gluon_wgmma,"aw",@nobits
	.sectionflags	@""
	.align	16
	.zero		1024


//--------------------- .nv.shared.reserved.0     --------------------------
	.section	.nv.shared.reserved.0,"aw",@nobits
	.weak		__nv_reservedSMEM_offset_0_alias
	.size		__nv_reservedSMEM_offset_0_alias, 0, 0
	.other		__nv_reservedSMEM_offset_0_alias,@"STO_CUDA_RESERVED_SHARED STV_DEFAULT"
__nv_reservedSMEM_offset_0_alias:
	.zero		0


//--------------------- .nv.constant0.gluon_wgmma --------------------------
	.section	.nv.constant0.gluon_wgmma,"a",@progbits
	.sectionflags	@""
	.align	4
.nv.constant0.gluon_wgmma:
	.zero		608


//--------------------- SYMBOLS --------------------------

	.type		.nv.reservedSmem.offset0,@object
	.size		.nv.reservedSmem.offset0,0x4
